	.target	sm_100a

	.elftype	@"ET_EXEC"


//--------------------- .note.nv.tkinfo           --------------------------
	.section	.note.nv.tkinfo,"",@"SHT_NOTE"
	.sectionflags	@"SHF_NOTE_NV_TKINFO"
	.tkinfo
        /*0018*/ 	.word	0x00000002
        /*0030*/ 	.string	""
        /*0030*/ 	.string	"ptxas"
        /*0030*/ 	.string	"Cuda compilation tools, release 13.0, V13.0.88"
        /*0030*/ 	.string	"Build cuda_13.0.r13.0/compiler.36424714_0"
        /*0030*/ 	.string	"-arch sm_100a -m 64 "



//--------------------- .note.nv.cuinfo           --------------------------
	.section	.note.nv.cuinfo,"",@"SHT_NOTE"
	.sectionflags	@"SHF_NOTE_NV_CUINFO"
        /*0018*/ 	.short	0x0002
        /*001a*/ 	.short	0x0064
        /*001c*/ 	.short	0x0082
	.zero		2


//--------------------- .nv.info                  --------------------------
	.section	.nv.info,"",@"SHT_CUDA_INFO"
	.align	4


	//----- nvinfo : EIATTR_REGCOUNT
	.align		4
        /*0000*/ 	.byte	0x04, 0x2f
        /*0002*/ 	.short	(.L_19 - .L_18)
	.align		4
.L_18:
        /*0004*/ 	.word	index@(_ZN7cutlass13device_kernelINS_4gemm6kernel13GemmUniversalIN4cute5tupleIJiiiiEEENS1_10collective13CollectiveMmaINS1_35MainloopSm100TmaUmmaWarpSpecializedILi6ELi2ELi4ENS5_IJNS4_1CILi4EEENSA_ILi1EEESC_EEEEENS5_IJNSA_ILi128EEESF_NSA_ILi64EEEEEENS_6half_tENS5_IJSC_llEEESI_SJ_NS4_8TiledMMAINS4_8MMA_AtomIJNS4_26SM100_MMA_F16BF16_2x1SM_SSISI_SI_fLi128ELi128ELNS4_4UMMA5MajorE1ELSO_1ELNSN_7ScaleInE0ELSP_0EEEEEENS4_6LayoutINS5_IJSC_SC_SC_EEENS5_IJNSA_ILi0EEESU_SU_EEEEENS5_IJNS4_10UnderscoreESX_SX_EEEEENS4_18SM100_TMA_2SM_LOADENS4_14ComposedLayoutINS4_7SwizzleILi3ELi4ELi3EEENS4_18smem_ptr_flag_bitsILi16EEENSS_INS5_IJSG_NSA_ILi8EEEEEENS5_IJSC_SG_EEEEEEEvNS4_8identityENS4_28SM100_TMA_2SM_LOAD_MULTICASTES1A_vS1B_EENS_8epilogue10collective18CollectiveEpilogueINS1E_23Sm100TmaWarpSpecializedILi4ELi2ELi16ELb1ELb0EEEJNS5_IJSG_SF_SG_EEENS5_IJNSS_ISG_SC_EENSS_INS5_IJNSA_ILi16EEENSA_ILi2EEEEEES18_EEEEESI_NS5_IJlSC_lEEESI_S1Q_NS1E_6fusion15FusionCallbacksIS1I_NS1R_17LinearCombinationISI_fSI_fLNS_15FloatRoundStyleE2EEES1J_S1P_JEEENS4_5SM1004TMEM4LOAD26SM100_TMEM_LOAD_32dp32b16xENS4_13SM90_TMA_LOADENS11_INS12_ILi1ELi4ELi3EEES15_NSS_INS5_IJS16_S1L_EEENS5_IJS1L_SC_EEEEEEENS4_39AutoVectorizingCopyWithAssumedAlignmentILi128EEENS4_14SM90_TMA_STOREES26_S28_S28_EEEvvEEEEvNT_6ParamsE)
        /*0008*/ 	.word	0x0000005b


	//----- nvinfo : EIATTR_FRAME_SIZE
	.align		4
.L_19:
        /*000c*/ 	.byte	0x04, 0x11
        /*000e*/ 	.short	(.L_21 - .L_20)
	.align		4
.L_20:
        /*0010*/ 	.word	index@($__internal_2_$__cuda_sm10x_tcgen05_guardrail_trap_unallocated_columns_being_dealloced)
        /*0014*/ 	.word	0x00000000


	//----- nvinfo : EIATTR_FRAME_SIZE
	.align		4
.L_21:
        /*0018*/ 	.byte	0x04, 0x11
        /*001a*/ 	.short	(.L_23 - .L_22)
	.align		4
.L_22:
        /*001c*/ 	.word	index@($__internal_1_$__cuda_sm10x_tcgen05_guardrail_trap_phase_invalid_during_alloc)
        /*0020*/ 	.word	0x00000000


	//----- nvinfo : EIATTR_FRAME_SIZE
	.align		4
.L_23:
        /*0024*/ 	.byte	0x04, 0x11
        /*0026*/ 	.short	(.L_25 - .L_24)
	.align		4
.L_24:
        /*0028*/ 	.word	index@($__internal_0_$__cuda_sm10x_tcgen05_guardrail_trap_col_being_dealloced_not_returned_by_alloc)
        /*002c*/ 	.word	0x00000000


	//----- nvinfo : EIATTR_FRAME_SIZE
	.align		4
.L_25:
        /*0030*/ 	.byte	0x04, 0x11
        /*0032*/ 	.short	(.L_27 - .L_26)
	.align		4
.L_26:
        /*0034*/ 	.word	index@(_ZN7cutlass13device_kernelINS_4gemm6kernel13GemmUniversalIN4cute5tupleIJiiiiEEENS1_10collective13CollectiveMmaINS1_35MainloopSm100TmaUmmaWarpSpecializedILi6ELi2ELi4ENS5_IJNS4_1CILi4EEENSA_ILi1EEESC_EEEEENS5_IJNSA_ILi128EEESF_NSA_ILi64EEEEEENS_6half_tENS5_IJSC_llEEESI_SJ_NS4_8TiledMMAINS4_8MMA_AtomIJNS4_26SM100_MMA_F16BF16_2x1SM_SSISI_SI_fLi128ELi128ELNS4_4UMMA5MajorE1ELSO_1ELNSN_7ScaleInE0ELSP_0EEEEEENS4_6LayoutINS5_IJSC_SC_SC_EEENS5_IJNSA_ILi0EEESU_SU_EEEEENS5_IJNS4_10UnderscoreESX_SX_EEEEENS4_18SM100_TMA_2SM_LOADENS4_14ComposedLayoutINS4_7SwizzleILi3ELi4ELi3EEENS4_18smem_ptr_flag_bitsILi16EEENSS_INS5_IJSG_NSA_ILi8EEEEEENS5_IJSC_SG_EEEEEEEvNS4_8identityENS4_28SM100_TMA_2SM_LOAD_MULTICASTES1A_vS1B_EENS_8epilogue10collective18CollectiveEpilogueINS1E_23Sm100TmaWarpSpecializedILi4ELi2ELi16ELb1ELb0EEEJNS5_IJSG_SF_SG_EEENS5_IJNSS_ISG_SC_EENSS_INS5_IJNSA_ILi16EEENSA_ILi2EEEEEES18_EEEEESI_NS5_IJlSC_lEEESI_S1Q_NS1E_6fusion15FusionCallbacksIS1I_NS1R_17LinearCombinationISI_fSI_fLNS_15FloatRoundStyleE2EEES1J_S1P_JEEENS4_5SM1004TMEM4LOAD26SM100_TMEM_LOAD_32dp32b16xENS4_13SM90_TMA_LOADENS11_INS12_ILi1ELi4ELi3EEES15_NSS_INS5_IJS16_S1L_EEENS5_IJS1L_SC_EEEEEEENS4_39AutoVectorizingCopyWithAssumedAlignmentILi128EEENS4_14SM90_TMA_STOREES26_S28_S28_EEEvvEEEEvNT_6ParamsE)
        /*0038*/ 	.word	0x00000000


	//----- nvinfo : EIATTR_MIN_STACK_SIZE
	.align		4
.L_27:
        /*003c*/ 	.byte	0x04, 0x12
        /*003e*/ 	.short	(.L_29 - .L_28)
	.align		4
.L_28:
        /*0040*/ 	.word	index@(_ZN7cutlass13device_kernelINS_4gemm6kernel13GemmUniversalIN4cute5tupleIJiiiiEEENS1_10collective13CollectiveMmaINS1_35MainloopSm100TmaUmmaWarpSpecializedILi6ELi2ELi4ENS5_IJNS4_1CILi4EEENSA_ILi1EEESC_EEEEENS5_IJNSA_ILi128EEESF_NSA_ILi64EEEEEENS_6half_tENS5_IJSC_llEEESI_SJ_NS4_8TiledMMAINS4_8MMA_AtomIJNS4_26SM100_MMA_F16BF16_2x1SM_SSISI_SI_fLi128ELi128ELNS4_4UMMA5MajorE1ELSO_1ELNSN_7ScaleInE0ELSP_0EEEEEENS4_6LayoutINS5_IJSC_SC_SC_EEENS5_IJNSA_ILi0EEESU_SU_EEEEENS5_IJNS4_10UnderscoreESX_SX_EEEEENS4_18SM100_TMA_2SM_LOADENS4_14ComposedLayoutINS4_7SwizzleILi3ELi4ELi3EEENS4_18smem_ptr_flag_bitsILi16EEENSS_INS5_IJSG_NSA_ILi8EEEEEENS5_IJSC_SG_EEEEEEEvNS4_8identityENS4_28SM100_TMA_2SM_LOAD_MULTICASTES1A_vS1B_EENS_8epilogue10collective18CollectiveEpilogueINS1E_23Sm100TmaWarpSpecializedILi4ELi2ELi16ELb1ELb0EEEJNS5_IJSG_SF_SG_EEENS5_IJNSS_ISG_SC_EENSS_INS5_IJNSA_ILi16EEENSA_ILi2EEEEEES18_EEEEESI_NS5_IJlSC_lEEESI_S1Q_NS1E_6fusion15FusionCallbacksIS1I_NS1R_17LinearCombinationISI_fSI_fLNS_15FloatRoundStyleE2EEES1J_S1P_JEEENS4_5SM1004TMEM4LOAD26SM100_TMEM_LOAD_32dp32b16xENS4_13SM90_TMA_LOADENS11_INS12_ILi1ELi4ELi3EEES15_NSS_INS5_IJS16_S1L_EEENS5_IJS1L_SC_EEEEEEENS4_39AutoVectorizingCopyWithAssumedAlignmentILi128EEENS4_14SM90_TMA_STOREES26_S28_S28_EEEvvEEEEvNT_6ParamsE)
        /*0044*/ 	.word	0x00000000
.L_29:


//--------------------- .nv.compat                --------------------------
	.section	.nv.compat,"",@"SHT_CUDA_COMPAT_INFO"
	.align	4
        /*0000*/ 	.byte	0x02, 0x09, 0x01, 0x00, 0x02, 0x02, 0x02, 0x00, 0x02, 0x05, 0x05, 0x00, 0x03, 0x07, 0x01, 0x01
        /*0010*/ 	.byte	0x02, 0x03, 0x01, 0x00, 0x02, 0x06, 0x01, 0x00, 0x04, 0x0b, 0x08, 0x00, 0x09, 0x00, 0x00, 0x00
        /*0020*/ 	.byte	0x00, 0x00, 0x00, 0x00


//--------------------- .nv.info._ZN7cutlass13device_kernelINS_4gemm6kernel13GemmUniversalIN4cute5tupleIJiiiiEEENS1_10collective13CollectiveMmaINS1_35MainloopSm100TmaUmmaWarpSpecializedILi6ELi2ELi4ENS5_IJNS4_1CILi4EEENSA_ILi1EEESC_EEEEENS5_IJNSA_ILi128EEESF_NSA_ILi64EEEEEENS_6half_tENS5_IJSC_llEEESI_SJ_NS4_8TiledMMAINS4_8MMA_AtomIJNS4_26SM100_MMA_F16BF16_2x1SM_SSISI_SI_fLi128ELi128ELNS4_4UMMA5MajorE1ELSO_1ELNSN_7ScaleInE0ELSP_0EEEEEENS4_6LayoutINS5_IJSC_SC_SC_EEENS5_IJNSA_ILi0EEESU_SU_EEEEENS5_IJNS4_10UnderscoreESX_SX_EEEEENS4_18SM100_TMA_2SM_LOADENS4_14ComposedLayoutINS4_7SwizzleILi3ELi4ELi3EEENS4_18smem_ptr_flag_bitsILi16EEENSS_INS5_IJSG_NSA_ILi8EEEEEENS5_IJSC_SG_EEEEEEEvNS4_8identityENS4_28SM100_TMA_2SM_LOAD_MULTICASTES1A_vS1B_EENS_8epilogue10collective18CollectiveEpilogueINS1E_23Sm100TmaWarpSpecializedILi4ELi2ELi16ELb1ELb0EEEJNS5_IJSG_SF_SG_EEENS5_IJNSS_ISG_SC_EENSS_INS5_IJNSA_ILi16EEENSA_ILi2EEEEEES18_EEEEESI_NS5_IJlSC_lEEESI_S1Q_NS1E_6fusion15FusionCallbacksIS1I_NS1R_17LinearCombinationISI_fSI_fLNS_15FloatRoundStyleE2EEES1J_S1P_JEEENS4_5SM1004TMEM4LOAD26SM100_TMEM_LOAD_32dp32b16xENS4_13SM90_TMA_LOADENS11_INS12_ILi1ELi4ELi3EEES15_NSS_INS5_IJS16_S1L_EEENS5_IJS1L_SC_EEEEEEENS4_39AutoVectorizingCopyWithAssumedAlignmentILi128EEENS4_14SM90_TMA_STOREES26_S28_S28_EEEvvEEEEvNT_6ParamsE --------------------------
	.section	.nv.info._ZN7cutlass13device_kernelINS_4gemm6kernel13GemmUniversalIN4cute5tupleIJiiiiEEENS1_10collective13CollectiveMmaINS1_35MainloopSm100TmaUmmaWarpSpecializedILi6ELi2ELi4ENS5_IJNS4_1CILi4EEENSA_ILi1EEESC_EEEEENS5_IJNSA_ILi128EEESF_NSA_ILi64EEEEEENS_6half_tENS5_IJSC_llEEESI_SJ_NS4_8TiledMMAINS4_8MMA_AtomIJNS4_26SM100_MMA_F16BF16_2x1SM_SSISI_SI_fLi128ELi128ELNS4_4UMMA5MajorE1ELSO_1ELNSN_7ScaleInE0ELSP_0EEEEEENS4_6LayoutINS5_IJSC_SC_SC_EEENS5_IJNSA_ILi0EEESU_SU_EEEEENS5_IJNS4_10UnderscoreESX_SX_EEEEENS4_18SM100_TMA_2SM_LOADENS4_14ComposedLayoutINS4_7SwizzleILi3ELi4ELi3EEENS4_18smem_ptr_flag_bitsILi16EEENSS_INS5_IJSG_NSA_ILi8EEEEEENS5_IJSC_SG_EEEEEEEvNS4_8identityENS4_28SM100_TMA_2SM_LOAD_MULTICASTES1A_vS1B_EENS_8epilogue10collective18CollectiveEpilogueINS1E_23Sm100TmaWarpSpecializedILi4ELi2ELi16ELb1ELb0EEEJNS5_IJSG_SF_SG_EEENS5_IJNSS_ISG_SC_EENSS_INS5_IJNSA_ILi16EEENSA_ILi2EEEEEES18_EEEEESI_NS5_IJlSC_lEEESI_S1Q_NS1E_6fusion15FusionCallbacksIS1I_NS1R_17LinearCombinationISI_fSI_fLNS_15FloatRoundStyleE2EEES1J_S1P_JEEENS4_5SM1004TMEM4LOAD26SM100_TMEM_LOAD_32dp32b16xENS4_13SM90_TMA_LOADENS11_INS12_ILi1ELi4ELi3EEES15_NSS_INS5_IJS16_S1L_EEENS5_IJS1L_SC_EEEEEEENS4_39AutoVectorizingCopyWithAssumedAlignmentILi128EEENS4_14SM90_TMA_STOREES26_S28_S28_EEEvvEEEEvNT_6ParamsE,"",@"SHT_CUDA_INFO"
	.sectionflags	@""
	.align	4


	//----- nvinfo : EIATTR_CUDA_API_VERSION
	.align		4
        /*0000*/ 	.byte	0x04, 0x37
        /*0002*/ 	.short	(.L_31 - .L_30)
.L_30:
        /*0004*/ 	.word	0x00000082


	//----- nvinfo : EIATTR_KPARAM_INFO
	.align		4
.L_31:
        /*0008*/ 	.byte	0x04, 0x17
        /*000a*/ 	.short	(.L_33 - .L_32)
.L_32:
        /*000c*/ 	.word	0x00000000
        /*0010*/ 	.short	0x0000
        /*0012*/ 	.short	0x0000
        /*0014*/ 	.byte	0x00, 0xf0, 0x01, 0x20


	//----- nvinfo : EIATTR_AT_ENTRY_FRAGMENTS
	.align		4
.L_33:
        /*0018*/ 	.byte	0x04, 0x4f
        /*001a*/ 	.short	(.L_35 - .L_34)


	//   ....[0]....
.L_34:
        /*001c*/ 	.word	0x00000007


	//----- nvinfo : EIATTR_RESERVED_SMEM_USED
	.align		4
.L_35:
        /*0020*/ 	.byte	0x01, 0x41
	.zero		2


	//----- nvinfo : EIATTR_SPARSE_MMA_MASK
	.align		4
        /*0024*/ 	.byte	0x03, 0x50
        /*0026*/ 	.short	0x0000


	//----- nvinfo : EIATTR_TCGEN05_2CTA_USED
	.align		4
        /*0028*/ 	.byte	0x01, 0x52
	.zero		2


	//----- nvinfo : EIATTR_MAXREG_COUNT
	.align		4
        /*002c*/ 	.byte	0x03, 0x1b
        /*002e*/ 	.short	0x00ff


	//----- nvinfo : EIATTR_NUM_BARRIERS
	.align		4
        /*0030*/ 	.byte	0x02, 0x4c
        /*0032*/ 	.byte	0x07
	.zero		1


	//----- nvinfo : EIATTR_EXTERNS
	.align		4
        /*0034*/ 	.byte	0x04, 0x0f
        /*0036*/ 	.short	(.L_37 - .L_36)


	//   ....[0]....
	.align		4
.L_36:
        /*0038*/ 	.word	index@(__assertfail)


	//----- nvinfo : EIATTR_MERCURY_ISA_VERSION
	.align		4
.L_37:
        /*003c*/ 	.byte	0x03, 0x5f
        /*003e*/ 	.short	0x0101


	//----- nvinfo : EIATTR_INT_WARP_WIDE_INSTR_OFFSETS
	.align		4
        /*0040*/ 	.byte	0x04, 0x31
        /*0042*/ 	.short	(.L_39 - .L_38)


	//   ....[0]....
.L_38:
        /*0044*/ 	.word	0x00000d90


	//   ....[1]....
        /*0048*/ 	.word	0x00000e30


	//   ....[2]....
        /*004c*/ 	.word	0x000022a0


	//   ....[3]....
        /*0050*/ 	.word	0x00004280


	//   ....[4]....
        /*0054*/ 	.word	0x000042a0


	//   ....[5]....
        /*0058*/ 	.word	0x000042d0


	//   ....[6]....
        /*005c*/ 	.word	0x00004c10


	//   ....[7]....
        /*0060*/ 	.word	0x00004c30


	//   ....[8]....
        /*0064*/ 	.word	0x00004d20


	//   ....[9]....
        /*0068*/ 	.word	0x00004de0


	//   ....[10]....
        /*006c*/ 	.word	0x00004e00


	//   ....[11]....
        /*0070*/ 	.word	0x00004ef0


	//   ....[12]....
        /*0074*/ 	.word	0x00004fc0


	//   ....[13]....
        /*0078*/ 	.word	0x00004fe0


	//   ....[14]....
        /*007c*/ 	.word	0x00005110


	//   ....[15]....
        /*0080*/ 	.word	0x00005290


	//   ....[16]....
        /*0084*/ 	.word	0x000052a0


	//   ....[17]....
        /*0088*/ 	.word	0x00005430


	//----- nvinfo : EIATTR_COOP_GROUP_MASK_REGIDS
	.align		4
.L_39:
        /*008c*/ 	.byte	0x04, 0x29
        /*008e*/ 	.short	(.L_41 - .L_40)


	//   ....[0]....
.L_40:
        /*0090*/ 	.word	0xffffffff


	//   ....[1]....
        /*0094*/ 	.word	0xffffffff


	//   ....[2]....
        /*0098*/ 	.word	0xffffffff


	//   ....[3]....
        /*009c*/ 	.word	0xffffffff


	//   ....[4]....
        /*00a0*/ 	.word	0xffffffff


	//   ....[5]....
        /*00a4*/ 	.word	0xffffffff


	//   ....[6]....
        /*00a8*/ 	.word	0xffffffff


	//   ....[7]....
        /*00ac*/ 	.word	0xffffffff


	//   ....[8]....
        /*00b0*/ 	.word	0xffffffff


	//   ....[9]....
        /*00b4*/ 	.word	0xffffffff


	//   ....[10]....
        /*00b8*/ 	.word	0xffffffff


	//   ....[11]....
        /*00bc*/ 	.word	0xffffffff


	//   ....[12]....
        /*00c0*/ 	.word	0xffffffff


	//   ....[13]....
        /*00c4*/ 	.word	0xffffffff


	//----- nvinfo : EIATTR_COOP_GROUP_INSTR_OFFSETS
	.align		4
.L_41:
        /*00c8*/ 	.byte	0x04, 0x28
        /*00ca*/ 	.short	(.L_43 - .L_42)


	//   ....[0]....
.L_42:
        /*00cc*/ 	.word	0x000000c0


	//   ....[1]....
        /*00d0*/ 	.word	0x00000500


	//   ....[2]....
        /*00d4*/ 	.word	0x00000700


	//   ....[3]....
        /*00d8*/ 	.word	0x00000890


	//   ....[4]....
        /*00dc*/ 	.word	0x00000980


	//   ....[5]....
        /*00e0*/ 	.word	0x00000ae0


	//   ....[6]....
        /*00e4*/ 	.word	0x00000c70


	//   ....[7]....
        /*00e8*/ 	.word	0x00000eb0


	//   ....[8]....
        /*00ec*/ 	.word	0x00002180


	//   ....[9]....
        /*00f0*/ 	.word	0x00003080


	//   ....[10]....
        /*00f4*/ 	.word	0x00003550


	//   ....[11]....
        /*00f8*/ 	.word	0x00003580


	//   ....[12]....
        /*00fc*/ 	.word	0x00004180


	//   ....[13]....
        /*0100*/ 	.word	0x00004390


	//----- nvinfo : EIATTR_VRC_CTA_INIT_COUNT
	.align		4
.L_43:
        /*0104*/ 	.byte	0x02, 0x4a
        /*0106*/ 	.byte	0x80
	.zero		1


	//----- nvinfo : EIATTR_SYSCALL_OFFSETS
	.align		4
        /*0108*/ 	.byte	0x04, 0x46
        /*010a*/ 	.short	(.L_45 - .L_44)


	//   ....[0]....
.L_44:
        /*010c*/ 	.word	0x00005ef0


	//   ....[1]....
        /*0110*/ 	.word	0x00005fe0


	//   ....[2]....
        /*0114*/ 	.word	0x00006720


	//   ....[3]....
        /*0118*/ 	.word	0x00007040


	//   ....[4]....
        /*011c*/ 	.word	0x00007900


	//   ....[5]....
        /*0120*/ 	.word	0x000081c0


	//----- nvinfo : EIATTR_MBARRIER_INSTR_OFFSETS
	.align		4
.L_45:
        /*0124*/ 	.byte	0x04, 0x39
        /*0126*/ 	.short	(.L_47 - .L_46)


	//   ....[0]....
.L_46:
        /*0128*/ 	.word	0x00000630
        /*012c*/ 	.word	0x000000ff
        /*0130*/ 	.word	0x00000000
        /*0134*/ 	.short	0x0100
        /*0136*/ 	.byte	0x07
	.zero		1


	//   ....[1]....
        /*0138*/ 	.word	0x00000640
        /*013c*/ 	.word	0x000000ff
        /*0140*/ 	.word	0x00000030
        /*0144*/ 	.short	0x0100
        /*0146*/ 	.byte	0x07
	.zero		1


	//   ....[2]....
        /*0148*/ 	.word	0x00000650
        /*014c*/ 	.word	0x000000ff
        /*0150*/ 	.word	0x00000008
        /*0154*/ 	.short	0x0100
        /*0156*/ 	.byte	0x07
	.zero		1


	//   ....[3]....
        /*0158*/ 	.word	0x00000660
        /*015c*/ 	.word	0x000000ff
        /*0160*/ 	.word	0x00000038
        /*0164*/ 	.short	0x0100
        /*0166*/ 	.byte	0x07
	.zero		1


	//   ....[4]....
        /*0168*/ 	.word	0x00000670
        /*016c*/ 	.word	0x000000ff
        /*0170*/ 	.word	0x00000010
        /*0174*/ 	.short	0x0100
        /*0176*/ 	.byte	0x07
	.zero		1


	//   ....[5]....
        /*0178*/ 	.word	0x00000680
        /*017c*/ 	.word	0x000000ff
        /*0180*/ 	.word	0x00000040
        /*0184*/ 	.short	0x0100
        /*0186*/ 	.byte	0x07
	.zero		1


	//   ....[6]....
        /*0188*/ 	.word	0x00000690
        /*018c*/ 	.word	0x000000ff
        /*0190*/ 	.word	0x00000018
        /*0194*/ 	.short	0x0100
        /*0196*/ 	.byte	0x07
	.zero		1


	//   ....[7]....
        /*0198*/ 	.word	0x000006a0
        /*019c*/ 	.word	0x000000ff
        /*01a0*/ 	.word	0x00000048
        /*01a4*/ 	.short	0x0100
        /*01a6*/ 	.byte	0x07
	.zero		1


	//   ....[8]....
        /*01a8*/ 	.word	0x000006b0
        /*01ac*/ 	.word	0x000000ff
        /*01b0*/ 	.word	0x00000020
        /*01b4*/ 	.short	0x0100
        /*01b6*/ 	.byte	0x07
	.zero		1


	//   ....[9]....
        /*01b8*/ 	.word	0x000006c0
        /*01bc*/ 	.word	0x000000ff
        /*01c0*/ 	.word	0x00000050
        /*01c4*/ 	.short	0x0100
        /*01c6*/ 	.byte	0x07
	.zero		1


	//   ....[10]....
        /*01c8*/ 	.word	0x000006d0
        /*01cc*/ 	.word	0x000000ff
        /*01d0*/ 	.word	0x00000028
        /*01d4*/ 	.short	0x0100
        /*01d6*/ 	.byte	0x07
	.zero		1


	//   ....[11]....
        /*01d8*/ 	.word	0x000006e0
        /*01dc*/ 	.word	0x000000ff
        /*01e0*/ 	.word	0x00000058
        /*01e4*/ 	.short	0x0100
        /*01e6*/ 	.byte	0x07
	.zero		1


	//   ....[12]....
        /*01e8*/ 	.word	0x00000800
        /*01ec*/ 	.word	0x000000ff
        /*01f0*/ 	.word	0x00000060
        /*01f4*/ 	.short	0x0100
        /*01f6*/ 	.byte	0x07
	.zero		1


	//   ....[13]....
        /*01f8*/ 	.word	0x00000810
        /*01fc*/ 	.word	0x000000ff
        /*0200*/ 	.word	0x00000080
        /*0204*/ 	.short	0x0100
        /*0206*/ 	.byte	0x07
	.zero		1


	//   ....[14]....
        /*0208*/ 	.word	0x00000820
        /*020c*/ 	.word	0x000000ff
        /*0210*/ 	.word	0x00000068
        /*0214*/ 	.short	0x0100
        /*0216*/ 	.byte	0x07
	.zero		1


	//   ....[15]....
        /*0218*/ 	.word	0x00000830
        /*021c*/ 	.word	0x000000ff
        /*0220*/ 	.word	0x00000088
        /*0224*/ 	.short	0x0100
        /*0226*/ 	.byte	0x07
	.zero		1


	//   ....[16]....
        /*0228*/ 	.word	0x00000840
        /*022c*/ 	.word	0x000000ff
        /*0230*/ 	.word	0x00000070
        /*0234*/ 	.short	0x0100
        /*0236*/ 	.byte	0x07
	.zero		1


	//   ....[17]....
        /*0238*/ 	.word	0x00000850
        /*023c*/ 	.word	0x000000ff
        /*0240*/ 	.word	0x00000090
        /*0244*/ 	.short	0x0100
        /*0246*/ 	.byte	0x07
	.zero		1


	//   ....[18]....
        /*0248*/ 	.word	0x00000860
        /*024c*/ 	.word	0x000000ff
        /*0250*/ 	.word	0x00000078
        /*0254*/ 	.short	0x0100
        /*0256*/ 	.byte	0x07
	.zero		1


	//   ....[19]....
        /*0258*/ 	.word	0x00000870
        /*025c*/ 	.word	0x000000ff
        /*0260*/ 	.word	0x00000098
        /*0264*/ 	.short	0x0100
        /*0266*/ 	.byte	0x07
	.zero		1


	//   ....[20]....
        /*0268*/ 	.word	0x00000950
        /*026c*/ 	.word	0x000000ff
        /*0270*/ 	.word	0x000000a0
        /*0274*/ 	.short	0x0100
        /*0276*/ 	.byte	0x05
	.zero		1


	//   ....[21]....
        /*0278*/ 	.word	0x00000960
        /*027c*/ 	.word	0x000000ff
        /*0280*/ 	.word	0x000000a8
        /*0284*/ 	.short	0x0100
        /*0286*/ 	.byte	0x05
	.zero		1


	//   ....[22]....
        /*0288*/ 	.word	0x00000a90
        /*028c*/ 	.word	0x000000ff
        /*0290*/ 	.word	0x000000b0
        /*0294*/ 	.short	0x0100
        /*0296*/ 	.byte	0x05
	.zero		1


	//   ....[23]....
        /*0298*/ 	.word	0x00000aa0
        /*029c*/ 	.word	0x000000ff
        /*02a0*/ 	.word	0x000000c0
        /*02a4*/ 	.short	0x0100
        /*02a6*/ 	.byte	0x05
	.zero		1


	//   ....[24]....
        /*02a8*/ 	.word	0x00000ab0
        /*02ac*/ 	.word	0x000000ff
        /*02b0*/ 	.word	0x000000b8
        /*02b4*/ 	.short	0x0100
        /*02b6*/ 	.byte	0x05
	.zero		1


	//   ....[25]....
        /*02b8*/ 	.word	0x00000ac0
        /*02bc*/ 	.word	0x000000ff
        /*02c0*/ 	.word	0x000000c8
        /*02c4*/ 	.short	0x0100
        /*02c6*/ 	.byte	0x05
	.zero		1


	//   ....[26]....
        /*02c8*/ 	.word	0x00000be0
        /*02cc*/ 	.word	0x000000ff
        /*02d0*/ 	.word	0x000000d0
        /*02d4*/ 	.short	0x0100
        /*02d6*/ 	.byte	0x07
	.zero		1


	//   ....[27]....
        /*02d8*/ 	.word	0x00000bf0
        /*02dc*/ 	.word	0x000000ff
        /*02e0*/ 	.word	0x000000f0
        /*02e4*/ 	.short	0x0100
        /*02e6*/ 	.byte	0x07
	.zero		1


	//   ....[28]....
        /*02e8*/ 	.word	0x00000c00
        /*02ec*/ 	.word	0x000000ff
        /*02f0*/ 	.word	0x000000d8
        /*02f4*/ 	.short	0x0100
        /*02f6*/ 	.byte	0x07
	.zero		1


	//   ....[29]....
        /*02f8*/ 	.word	0x00000c10
        /*02fc*/ 	.word	0x000000ff
        /*0300*/ 	.word	0x000000f8
        /*0304*/ 	.short	0x0100
        /*0306*/ 	.byte	0x07
	.zero		1


	//   ....[30]....
        /*0308*/ 	.word	0x00000c20
        /*030c*/ 	.word	0x000000ff
        /*0310*/ 	.word	0x000000e0
        /*0314*/ 	.short	0x0100
        /*0316*/ 	.byte	0x07
	.zero		1


	//   ....[31]....
        /*0318*/ 	.word	0x00000c30
        /*031c*/ 	.word	0x000000ff
        /*0320*/ 	.word	0x00000100
        /*0324*/ 	.short	0x0100
        /*0326*/ 	.byte	0x07
	.zero		1


	//   ....[32]....
        /*0328*/ 	.word	0x00000c40
        /*032c*/ 	.word	0x000000ff
        /*0330*/ 	.word	0x000000e8
        /*0334*/ 	.short	0x0100
        /*0336*/ 	.byte	0x07
	.zero		1


	//   ....[33]....
        /*0338*/ 	.word	0x00000c50
        /*033c*/ 	.word	0x000000ff
        /*0340*/ 	.word	0x00000108
        /*0344*/ 	.short	0x0100
        /*0346*/ 	.byte	0x07
	.zero		1


	//   ....[34]....
        /*0348*/ 	.word	0x00000d40
        /*034c*/ 	.word	0x000000ff
        /*0350*/ 	.word	0x00000110
        /*0354*/ 	.short	0x0100
        /*0356*/ 	.byte	0x05
	.zero		1


	//   ....[35]....
        /*0358*/ 	.word	0x00000d50
        /*035c*/ 	.word	0x000000ff
        /*0360*/ 	.word	0x00000120
        /*0364*/ 	.short	0x0100
        /*0366*/ 	.byte	0x05
	.zero		1


	//   ....[36]....
        /*0368*/ 	.word	0x00000d60
        /*036c*/ 	.word	0x000000ff
        /*0370*/ 	.word	0x00000118
        /*0374*/ 	.short	0x0100
        /*0376*/ 	.byte	0x05
	.zero		1


	//   ....[37]....
        /*0378*/ 	.word	0x00000d70
        /*037c*/ 	.word	0x000000ff
        /*0380*/ 	.word	0x00000128
        /*0384*/ 	.short	0x0100
        /*0386*/ 	.byte	0x05
	.zero		1


	//   ....[38]....
        /*0388*/ 	.word	0x00000e70
        /*038c*/ 	.word	0x000000ff
        /*0390*/ 	.word	0x00000130
        /*0394*/ 	.short	0x0100
        /*0396*/ 	.byte	0x04
	.zero		1


	//   ....[39]....
        /*0398*/ 	.word	0x00001940
        /*039c*/ 	.word	0x00000003
        /*03a0*/ 	.word	0x00000120
        /*03a4*/ 	.short	0x010a
        /*03a6*/ 	.byte	0xff
	.zero		1


	//   ....[40]....
        /*03a8*/ 	.word	0x00001970
        /*03ac*/ 	.word	0x00000003
        /*03b0*/ 	.word	0x00000110
        /*03b4*/ 	.short	0x0101
        /*03b6*/ 	.byte	0xff
	.zero		1


	//   ....[41]....
        /*03b8*/ 	.word	0x00001a70
        /*03bc*/ 	.word	0x000000ff
        /*03c0*/ 	.word	0x00000030
        /*03c4*/ 	.short	0x010a
        /*03c6*/ 	.byte	0x08
	.zero		1


	//   ....[42]....
        /*03c8*/ 	.word	0x00001b40
        /*03cc*/ 	.word	0x000000ff
        /*03d0*/ 	.word	0x00000030
        /*03d4*/ 	.short	0x010a
        /*03d6*/ 	.byte	0x21
	.zero		1


	//   ....[43]....
        /*03d8*/ 	.word	0x00001cf0
        /*03dc*/ 	.word	0x000000ff
        /*03e0*/ 	.word	0x00000030
        /*03e4*/ 	.short	0x010a
        /*03e6*/ 	.byte	0x08
	.zero		1


	//   ....[44]....
        /*03e8*/ 	.word	0x00001e10
        /*03ec*/ 	.word	0x000000ff
        /*03f0*/ 	.word	0x000000a8
        /*03f4*/ 	.short	0x0101
        /*03f6*/ 	.byte	0x06
	.zero		1


	//   ....[45]....
        /*03f8*/ 	.word	0x00001e30
        /*03fc*/ 	.word	0x000000ff
        /*0400*/ 	.word	0x00000030
        /*0404*/ 	.short	0x010a
        /*0406*/ 	.byte	0x08
	.zero		1


	//   ....[46]....
        /*0408*/ 	.word	0x00001eb0
        /*040c*/ 	.word	0x000000ff
        /*0410*/ 	.word	0x00000030
        /*0414*/ 	.short	0x010a
        /*0416*/ 	.byte	0x11
	.zero		1


	//   ....[47]....
        /*0418*/ 	.word	0x00002040
        /*041c*/ 	.word	0x000000ff
        /*0420*/ 	.word	0x00000030
        /*0424*/ 	.short	0x010a
        /*0426*/ 	.byte	0x08
	.zero		1


	//   ....[48]....
        /*0428*/ 	.word	0x000021b0
        /*042c*/ 	.word	0x00000002
        /*0430*/ 	.word	0x000000b0
        /*0434*/ 	.short	0x010a
        /*0436*/ 	.byte	0xff
	.zero		1


	//   ....[49]....
        /*0438*/ 	.word	0x00002270
        /*043c*/ 	.word	0x00000002
        /*0440*/ 	.word	0x00000000
        /*0444*/ 	.short	0x0101
        /*0446*/ 	.byte	0xff
	.zero		1


	//   ....[50]....
        /*0448*/ 	.word	0x000027d0
        /*044c*/ 	.word	0x000000ff
        /*0450*/ 	.word	0x00000000
        /*0454*/ 	.short	0x010a
        /*0456*/ 	.byte	0x04
	.zero		1


	//   ....[51]....
        /*0458*/ 	.word	0x00002860
        /*045c*/ 	.word	0x000000ff
        /*0460*/ 	.word	0x00000000
        /*0464*/ 	.short	0x010a
        /*0466*/ 	.byte	0x04
	.zero		1


	//   ....[52]....
        /*0468*/ 	.word	0x000028f0
        /*046c*/ 	.word	0x000000ff
        /*0470*/ 	.word	0x00000000
        /*0474*/ 	.short	0x010a
        /*0476*/ 	.byte	0x04
	.zero		1


	//   ....[53]....
        /*0478*/ 	.word	0x00002980
        /*047c*/ 	.word	0x000000ff
        /*0480*/ 	.word	0x00000000
        /*0484*/ 	.short	0x010a
        /*0486*/ 	.byte	0x04
	.zero		1


	//   ....[54]....
        /*0488*/ 	.word	0x00002a10
        /*048c*/ 	.word	0x000000ff
        /*0490*/ 	.word	0x00000000
        /*0494*/ 	.short	0x010a
        /*0496*/ 	.byte	0x04
	.zero		1


	//   ....[55]....
        /*0498*/ 	.word	0x00002ab0
        /*049c*/ 	.word	0x00000000
        /*04a0*/ 	.word	0x00000000
        /*04a4*/ 	.short	0x010a
        /*04a6*/ 	.byte	0xff
	.zero		1


	//   ....[56]....
        /*04a8*/ 	.word	0x00002be0
        /*04ac*/ 	.word	0x00000000
        /*04b0*/ 	.word	0x00000110
        /*04b4*/ 	.short	0x010a
        /*04b6*/ 	.byte	0xff
	.zero		1


	//   ....[57]....
        /*04b8*/ 	.word	0x00002c50
        /*04bc*/ 	.word	0x00000004
        /*04c0*/ 	.word	0x00000000
        /*04c4*/ 	.short	0x0101
        /*04c6*/ 	.byte	0xff
	.zero		1


	//   ....[58]....
        /*04c8*/ 	.word	0x00002c70
        /*04cc*/ 	.word	0x000000ff
        /*04d0*/ 	.word	0x000000c0
        /*04d4*/ 	.short	0x010a
        /*04d6*/ 	.byte	0x05
	.zero		1


	//   ....[59]....
        /*04d8*/ 	.word	0x00002d90
        /*04dc*/ 	.word	0x00000000
        /*04e0*/ 	.word	0x000000b0
        /*04e4*/ 	.short	0x010a
        /*04e6*/ 	.byte	0xff
	.zero		1


	//   ....[60]....
        /*04e8*/ 	.word	0x00002e90
        /*04ec*/ 	.word	0x00000000
        /*04f0*/ 	.word	0x00000000
        /*04f4*/ 	.short	0x0101
        /*04f6*/ 	.byte	0xff
	.zero		1


	//   ....[61]....
        /*04f8*/ 	.word	0x00002f20
        /*04fc*/ 	.word	0x000000ff
        /*0500*/ 	.word	0x000000c0
        /*0504*/ 	.short	0x0106
        /*0506*/ 	.byte	0x05
	.zero		1


	//   ....[62]....
        /*0508*/ 	.word	0x00002f40
        /*050c*/ 	.word	0x000000ff
        /*0510*/ 	.word	0x000000c0
        /*0514*/ 	.short	0x010a
        /*0516*/ 	.byte	0x05
	.zero		1


	//   ....[63]....
        /*0518*/ 	.word	0x00002fd0
        /*051c*/ 	.word	0x000000ff
        /*0520*/ 	.word	0x000000c0
        /*0524*/ 	.short	0x0106
        /*0526*/ 	.byte	0x04
	.zero		1


	//   ....[64]....
        /*0528*/ 	.word	0x00003010
        /*052c*/ 	.word	0x00000000
        /*0530*/ 	.word	0x000000c0
        /*0534*/ 	.short	0x010a
        /*0536*/ 	.byte	0xff
	.zero		1


	//   ....[65]....
        /*0538*/ 	.word	0x00003250
        /*053c*/ 	.word	0x000000ff
        /*0540*/ 	.word	0x00000008
        /*0544*/ 	.short	0x010a
        /*0546*/ 	.byte	0x04
	.zero		1


	//   ....[66]....
        /*0548*/ 	.word	0x00003270
        /*054c*/ 	.word	0x000000ff
        /*0550*/ 	.word	0x00000008
        /*0554*/ 	.short	0x010a
        /*0556*/ 	.byte	0x04
	.zero		1


	//   ....[67]....
        /*0558*/ 	.word	0x00003400
        /*055c*/ 	.word	0x000000ff
        /*0560*/ 	.word	0x00000008
        /*0564*/ 	.short	0x010a
        /*0566*/ 	.byte	0x04
	.zero		1


	//   ....[68]....
        /*0568*/ 	.word	0x00003420
        /*056c*/ 	.word	0x000000ff
        /*0570*/ 	.word	0x00000008
        /*0574*/ 	.short	0x010a
        /*0576*/ 	.byte	0x04
	.zero		1


	//   ....[69]....
        /*0578*/ 	.word	0x000034e0
        /*057c*/ 	.word	0x000000ff
        /*0580*/ 	.word	0x00000000
        /*0584*/ 	.short	0x0101
        /*0586*/ 	.byte	0x05
	.zero		1


	//   ....[70]....
        /*0588*/ 	.word	0x00003800
        /*058c*/ 	.word	0x00000000
        /*0590*/ 	.word	0x000000b0
        /*0594*/ 	.short	0x010a
        /*0596*/ 	.byte	0xff
	.zero		1


	//   ....[71]....
        /*0598*/ 	.word	0x000038c0
        /*059c*/ 	.word	0x00000000
        /*05a0*/ 	.word	0x00000000
        /*05a4*/ 	.short	0x0101
        /*05a6*/ 	.byte	0xff
	.zero		1


	//   ....[72]....
        /*05a8*/ 	.word	0x00003980
        /*05ac*/ 	.word	0x000000ff
        /*05b0*/ 	.word	0x00000000
        /*05b4*/ 	.short	0x010a
        /*05b6*/ 	.byte	0x06
	.zero		1


	//   ....[73]....
        /*05b8*/ 	.word	0x00003990
        /*05bc*/ 	.word	0x000000ff
        /*05c0*/ 	.word	0x000000f0
        /*05c4*/ 	.short	0x010a
        /*05c6*/ 	.byte	0x07
	.zero		1


	//   ....[74]....
        /*05c8*/ 	.word	0x00003a40
        /*05cc*/ 	.word	0x000000ff
        /*05d0*/ 	.word	0x00000000
        /*05d4*/ 	.short	0x010a
        /*05d6*/ 	.byte	0x06
	.zero		1


	//   ....[75]....
        /*05d8*/ 	.word	0x00003b70
        /*05dc*/ 	.word	0x000000ff
        /*05e0*/ 	.word	0x00000000
        /*05e4*/ 	.short	0x010a
        /*05e6*/ 	.byte	0x1e
	.zero		1


	//   ....[76]....
        /*05e8*/ 	.word	0x00003e70
        /*05ec*/ 	.word	0x000000ff
        /*05f0*/ 	.word	0x00000000
        /*05f4*/ 	.short	0x010a
        /*05f6*/ 	.byte	0x07
	.zero		1


	//   ....[77]....
        /*05f8*/ 	.word	0x00003f00
        /*05fc*/ 	.word	0x000000ff
        /*0600*/ 	.word	0x00000000
        /*0604*/ 	.short	0x010a
        /*0606*/ 	.byte	0x07
	.zero		1


	//   ....[78]....
        /*0608*/ 	.word	0x00003f90
        /*060c*/ 	.word	0x000000ff
        /*0610*/ 	.word	0x00000000
        /*0614*/ 	.short	0x010a
        /*0616*/ 	.byte	0x07
	.zero		1


	//   ....[79]....
        /*0618*/ 	.word	0x00004030
        /*061c*/ 	.word	0x00000000
        /*0620*/ 	.word	0x00000000
        /*0624*/ 	.short	0x010a
        /*0626*/ 	.byte	0xff
	.zero		1


	//   ....[80]....
        /*0628*/ 	.word	0x00004070
        /*062c*/ 	.word	0x00000000
        /*0630*/ 	.word	0x00000000
        /*0634*/ 	.short	0x010a
        /*0636*/ 	.byte	0xff
	.zero		1


	//   ....[81]....
        /*0638*/ 	.word	0x000040e0
        /*063c*/ 	.word	0x000000ff
        /*0640*/ 	.word	0x00000000
        /*0644*/ 	.short	0x0101
        /*0646*/ 	.byte	0x06
	.zero		1


	//   ....[82]....
        /*0648*/ 	.word	0x00004120
        /*064c*/ 	.word	0x000000ff
        /*0650*/ 	.word	0x00000130
        /*0654*/ 	.short	0x010a
        /*0656*/ 	.byte	0x05
	.zero		1


	//   ....[83]....
        /*0658*/ 	.word	0x00004170
        /*065c*/ 	.word	0x000000ff
        /*0660*/ 	.word	0x00000000
        /*0664*/ 	.short	0x0101
        /*0666*/ 	.byte	0x06
	.zero		1


	//   ....[84]....
        /*0668*/ 	.word	0x000045c0
        /*066c*/ 	.word	0x00000000
        /*0670*/ 	.word	0x000000b0
        /*0674*/ 	.short	0x010a
        /*0676*/ 	.byte	0xff
	.zero		1


	//   ....[85]....
        /*0678*/ 	.word	0x00004680
        /*067c*/ 	.word	0x00000000
        /*0680*/ 	.word	0x00000000
        /*0684*/ 	.short	0x0101
        /*0686*/ 	.byte	0xff
	.zero		1


	//   ....[86]....
        /*0688*/ 	.word	0x000049a0
        /*068c*/ 	.word	0x000000ff
        /*0690*/ 	.word	0x000000a8
        /*0694*/ 	.short	0x010a
        /*0696*/ 	.byte	0x07
	.zero		1


	//   ....[87]....
        /*0698*/ 	.word	0x00004b90
        /*069c*/ 	.word	0x000000ff
        /*06a0*/ 	.word	0x00000080
        /*06a4*/ 	.short	0x010a
        /*06a6*/ 	.byte	0x07
	.zero		1


	//   ....[88]....
        /*06a8*/ 	.word	0x00004d80
        /*06ac*/ 	.word	0x000000ff
        /*06b0*/ 	.word	0x00000060
        /*06b4*/ 	.short	0x010b
        /*06b6*/ 	.byte	0x07
	.zero		1


	//   ....[89]....
        /*06b8*/ 	.word	0x00004d90
        /*06bc*/ 	.word	0x000000ff
        /*06c0*/ 	.word	0x00000000
        /*06c4*/ 	.short	0x0101
        /*06c6*/ 	.byte	0x0e
	.zero		1


	//   ....[90]....
        /*06c8*/ 	.word	0x00004db0
        /*06cc*/ 	.word	0x000000ff
        /*06d0*/ 	.word	0x00000088
        /*06d4*/ 	.short	0x010a
        /*06d6*/ 	.byte	0x07
	.zero		1


	//   ....[91]....
        /*06d8*/ 	.word	0x00004f60
        /*06dc*/ 	.word	0x000000ff
        /*06e0*/ 	.word	0x00000068
        /*06e4*/ 	.short	0x010b
        /*06e6*/ 	.byte	0x07
	.zero		1


	//   ....[92]....
        /*06e8*/ 	.word	0x00004f70
        /*06ec*/ 	.word	0x000000ff
        /*06f0*/ 	.word	0x00000000
        /*06f4*/ 	.short	0x0101
        /*06f6*/ 	.byte	0x0e
	.zero		1


	//   ....[93]....
        /*06f8*/ 	.word	0x00004f80
        /*06fc*/ 	.word	0x000000ff
        /*0700*/ 	.word	0x00000090
        /*0704*/ 	.short	0x010a
        /*0706*/ 	.byte	0x07
	.zero		1


	//   ....[94]....
        /*0708*/ 	.word	0x000051b0
        /*070c*/ 	.word	0x000000ff
        /*0710*/ 	.word	0x00000070
        /*0714*/ 	.short	0x010b
        /*0716*/ 	.byte	0x07
	.zero		1


	//   ....[95]....
        /*0718*/ 	.word	0x00005220
        /*071c*/ 	.word	0x000000ff
        /*0720*/ 	.word	0x00000000
        /*0724*/ 	.short	0x0101
        /*0726*/ 	.byte	0x0e
	.zero		1


	//   ....[96]....
        /*0728*/ 	.word	0x00005260
        /*072c*/ 	.word	0x000000ff
        /*0730*/ 	.word	0x00000098
        /*0734*/ 	.short	0x010a
        /*0736*/ 	.byte	0x07
	.zero		1


	//   ....[97]....
        /*0738*/ 	.word	0x00005490
        /*073c*/ 	.word	0x000000ff
        /*0740*/ 	.word	0x00000078
        /*0744*/ 	.short	0x010b
        /*0746*/ 	.byte	0x07
	.zero		1


	//   ....[98]....
        /*0748*/ 	.word	0x000054b0
        /*074c*/ 	.word	0x000000ff
        /*0750*/ 	.word	0x00000000
        /*0754*/ 	.short	0x0101
        /*0756*/ 	.byte	0x0d
	.zero		1


	//   ....[99]....
        /*0758*/ 	.word	0x000054e0
        /*075c*/ 	.word	0x000000ff
        /*0760*/ 	.word	0x00000080
        /*0764*/ 	.short	0x010a
        /*0766*/ 	.byte	0x07
	.zero		1


	//   ....[100]....
        /*0768*/ 	.word	0x00005500
        /*076c*/ 	.word	0x000000ff
        /*0770*/ 	.word	0x00000088
        /*0774*/ 	.short	0x010a
        /*0776*/ 	.byte	0x07
	.zero		1


	//   ....[101]....
        /*0778*/ 	.word	0x00005520
        /*077c*/ 	.word	0x000000ff
        /*0780*/ 	.word	0x00000090
        /*0784*/ 	.short	0x010a
        /*0786*/ 	.byte	0x07
	.zero		1


	//   ....[102]....
        /*0788*/ 	.word	0x00005560
        /*078c*/ 	.word	0x00000000
        /*0790*/ 	.word	0x00000098
        /*0794*/ 	.short	0x010a
        /*0796*/ 	.byte	0xff
	.zero		1


	//   ....[103]....
        /*0798*/ 	.word	0x000058b0
        /*079c*/ 	.word	0x00000000
        /*07a0*/ 	.word	0x000000b0
        /*07a4*/ 	.short	0x010a
        /*07a6*/ 	.byte	0xff
	.zero		1


	//   ....[104]....
        /*07a8*/ 	.word	0x000059c0
        /*07ac*/ 	.word	0x00000000
        /*07b0*/ 	.word	0x00000000
        /*07b4*/ 	.short	0x0101
        /*07b6*/ 	.byte	0xff
	.zero		1


	//   ....[105]....
        /*07b8*/ 	.word	0x000063e0
        /*07bc*/ 	.word	0x000000ff
        /*07c0*/ 	.word	0x00000060
        /*07c4*/ 	.short	0x010a
        /*07c6*/ 	.byte	0x30
	.zero		1


	//   ....[106]....
        /*07c8*/ 	.word	0x00006420
        /*07cc*/ 	.word	0x0000004a
        /*07d0*/ 	.word	0x000000d0
        /*07d4*/ 	.short	0x010a
        /*07d6*/ 	.byte	0xff
	.zero		1


	//   ....[107]....
        /*07d8*/ 	.word	0x00006530
        /*07dc*/ 	.word	0x000000ff
        /*07e0*/ 	.word	0x00000060
        /*07e4*/ 	.short	0x010a
        /*07e6*/ 	.byte	0x30
	.zero		1


	//   ....[108]....
        /*07e8*/ 	.word	0x00006600
        /*07ec*/ 	.word	0x0000004a
        /*07f0*/ 	.word	0x000000d0
        /*07f4*/ 	.short	0x010a
        /*07f6*/ 	.byte	0xff
	.zero		1


	//   ....[109]....
        /*07f8*/ 	.word	0x00006db0
        /*07fc*/ 	.word	0x00000000
        /*0800*/ 	.word	0x00000000
        /*0804*/ 	.short	0x0101
        /*0806*/ 	.byte	0xff
	.zero		1


	//   ....[110]....
        /*0808*/ 	.word	0x00006dc0
        /*080c*/ 	.word	0x00000003
        /*0810*/ 	.word	0x00000060
        /*0814*/ 	.short	0x010a
        /*0816*/ 	.byte	0xff
	.zero		1


	//   ....[111]....
        /*0818*/ 	.word	0x00006e80
        /*081c*/ 	.word	0x00000003
        /*0820*/ 	.word	0x00000060
        /*0824*/ 	.short	0x010a
        /*0826*/ 	.byte	0xff
	.zero		1


	//   ....[112]....
        /*0828*/ 	.word	0x00007670
        /*082c*/ 	.word	0x00000052
        /*0830*/ 	.word	0x00000000
        /*0834*/ 	.short	0x0101
        /*0836*/ 	.byte	0xff
	.zero		1


	//   ....[113]....
        /*0838*/ 	.word	0x00007690
        /*083c*/ 	.word	0x00000053
        /*0840*/ 	.word	0x00000060
        /*0844*/ 	.short	0x010a
        /*0846*/ 	.byte	0xff
	.zero		1


	//   ....[114]....
        /*0848*/ 	.word	0x00007740
        /*084c*/ 	.word	0x00000053
        /*0850*/ 	.word	0x00000060
        /*0854*/ 	.short	0x010a
        /*0856*/ 	.byte	0xff
	.zero		1


	//   ....[115]....
        /*0858*/ 	.word	0x00007f30
        /*085c*/ 	.word	0x00000052
        /*0860*/ 	.word	0x00000000
        /*0864*/ 	.short	0x0101
        /*0866*/ 	.byte	0xff
	.zero		1


	//   ....[116]....
        /*0868*/ 	.word	0x00007f50
        /*086c*/ 	.word	0x00000058
        /*0870*/ 	.word	0x00000060
        /*0874*/ 	.short	0x010a
        /*0876*/ 	.byte	0xff
	.zero		1


	//   ....[117]....
        /*0878*/ 	.word	0x00008000
        /*087c*/ 	.word	0x00000058
        /*0880*/ 	.word	0x00000060
        /*0884*/ 	.short	0x010a
        /*0886*/ 	.byte	0xff
	.zero		1


	//   ....[118]....
        /*0888*/ 	.word	0x000082b0
        /*088c*/ 	.word	0x0000004a
        /*0890*/ 	.word	0x00000000
        /*0894*/ 	.short	0x0101
        /*0896*/ 	.byte	0xff
	.zero		1


	//   ....[119]....
        /*0898*/ 	.word	0x00008840
        /*089c*/ 	.word	0x00000002
        /*08a0*/ 	.word	0x00000000
        /*08a4*/ 	.short	0x0101
        /*08a6*/ 	.byte	0xff
	.zero		1


	//   ....[120]....
        /*08a8*/ 	.word	0x00008ab0
        /*08ac*/ 	.word	0x000000ff
        /*08b0*/ 	.word	0x00000000
        /*08b4*/ 	.short	0x0101
        /*08b6*/ 	.byte	0x04
	.zero		1


	//   ....[121]....
        /*08b8*/ 	.word	0x00008ad0
        /*08bc*/ 	.word	0x00000003
        /*08c0*/ 	.word	0x00000120
        /*08c4*/ 	.short	0x010a
        /*08c6*/ 	.byte	0xff
	.zero		1


	//   ....[122]....
        /*08c8*/ 	.word	0x00008b30
        /*08cc*/ 	.word	0x00000002
        /*08d0*/ 	.word	0x00000030
        /*08d4*/ 	.short	0x010a
        /*08d6*/ 	.byte	0xff
	.zero		1


	//   ....[123]....
        /*08d8*/ 	.word	0x00008b90
        /*08dc*/ 	.word	0x00000002
        /*08e0*/ 	.word	0x00000030
        /*08e4*/ 	.short	0x010a
        /*08e6*/ 	.byte	0xff
	.zero		1


	//   ....[124]....
        /*08e8*/ 	.word	0x00008be0
        /*08ec*/ 	.word	0x00000002
        /*08f0*/ 	.word	0x000000b0
        /*08f4*/ 	.short	0x010a
        /*08f6*/ 	.byte	0xff
	.zero		1


	//   ....[125]....
        /*08f8*/ 	.word	0x00008c40
        /*08fc*/ 	.word	0x00000000
        /*0900*/ 	.word	0x00000000
        /*0904*/ 	.short	0x010a
        /*0906*/ 	.byte	0xff
	.zero		1


	//   ....[126]....
        /*0908*/ 	.word	0x00008ca0
        /*090c*/ 	.word	0x00000000
        /*0910*/ 	.word	0x00000000
        /*0914*/ 	.short	0x010a
        /*0916*/ 	.byte	0xff
	.zero		1


	//   ....[127]....
        /*0918*/ 	.word	0x00008d00
        /*091c*/ 	.word	0x00000000
        /*0920*/ 	.word	0x00000000
        /*0924*/ 	.short	0x010a
        /*0926*/ 	.byte	0xff
	.zero		1


	//   ....[128]....
        /*0928*/ 	.word	0x00008d60
        /*092c*/ 	.word	0x00000000
        /*0930*/ 	.word	0x00000000
        /*0934*/ 	.short	0x010a
        /*0936*/ 	.byte	0xff
	.zero		1


	//   ....[129]....
        /*0938*/ 	.word	0x00008dc0
        /*093c*/ 	.word	0x00000000
        /*0940*/ 	.word	0x00000000
        /*0944*/ 	.short	0x010a
        /*0946*/ 	.byte	0xff
	.zero		1


	//   ....[130]....
        /*0948*/ 	.word	0x00008e10
        /*094c*/ 	.word	0x00000000
        /*0950*/ 	.word	0x00000110
        /*0954*/ 	.short	0x010a
        /*0956*/ 	.byte	0xff
	.zero		1


	//   ....[131]....
        /*0958*/ 	.word	0x00008e70
        /*095c*/ 	.word	0x00000000
        /*0960*/ 	.word	0x000000c0
        /*0964*/ 	.short	0x010a
        /*0966*/ 	.byte	0xff
	.zero		1


	//   ....[132]....
        /*0968*/ 	.word	0x00008ec0
        /*096c*/ 	.word	0x00000000
        /*0970*/ 	.word	0x000000b0
        /*0974*/ 	.short	0x010a
        /*0976*/ 	.byte	0xff
	.zero		1


	//   ....[133]....
        /*0978*/ 	.word	0x00008f20
        /*097c*/ 	.word	0x00000000
        /*0980*/ 	.word	0x000000c0
        /*0984*/ 	.short	0x010a
        /*0986*/ 	.byte	0xff
	.zero		1


	//   ....[134]....
        /*0988*/ 	.word	0x00008f80
        /*098c*/ 	.word	0x00000004
        /*0990*/ 	.word	0x00000008
        /*0994*/ 	.short	0x010a
        /*0996*/ 	.byte	0xff
	.zero		1


	//   ....[135]....
        /*0998*/ 	.word	0x00009060
        /*099c*/ 	.word	0x00000002
        /*09a0*/ 	.word	0x00000008
        /*09a4*/ 	.short	0x010a
        /*09a6*/ 	.byte	0xff
	.zero		1


	//   ....[136]....
        /*09a8*/ 	.word	0x000090b0
        /*09ac*/ 	.word	0x00000000
        /*09b0*/ 	.word	0x000000b0
        /*09b4*/ 	.short	0x010a
        /*09b6*/ 	.byte	0xff
	.zero		1


	//   ....[137]....
        /*09b8*/ 	.word	0x00009110
        /*09bc*/ 	.word	0x00000000
        /*09c0*/ 	.word	0x000000f0
        /*09c4*/ 	.short	0x010a
        /*09c6*/ 	.byte	0xff
	.zero		1


	//   ....[138]....
        /*09c8*/ 	.word	0x00009170
        /*09cc*/ 	.word	0x00000000
        /*09d0*/ 	.word	0x00000000
        /*09d4*/ 	.short	0x010a
        /*09d6*/ 	.byte	0xff
	.zero		1


	//   ....[139]....
        /*09d8*/ 	.word	0x000091d0
        /*09dc*/ 	.word	0x00000000
        /*09e0*/ 	.word	0x00000000
        /*09e4*/ 	.short	0x010a
        /*09e6*/ 	.byte	0xff
	.zero		1


	//   ....[140]....
        /*09e8*/ 	.word	0x00009230
        /*09ec*/ 	.word	0x00000000
        /*09f0*/ 	.word	0x00000000
        /*09f4*/ 	.short	0x010a
        /*09f6*/ 	.byte	0xff
	.zero		1


	//   ....[141]....
        /*09f8*/ 	.word	0x00009290
        /*09fc*/ 	.word	0x00000000
        /*0a00*/ 	.word	0x00000000
        /*0a04*/ 	.short	0x010a
        /*0a06*/ 	.byte	0xff
	.zero		1


	//   ....[142]....
        /*0a08*/ 	.word	0x000092f0
        /*0a0c*/ 	.word	0x00000000
        /*0a10*/ 	.word	0x00000130
        /*0a14*/ 	.short	0x010a
        /*0a16*/ 	.byte	0xff
	.zero		1


	//   ....[143]....
        /*0a18*/ 	.word	0x00009340
        /*0a1c*/ 	.word	0x00000000
        /*0a20*/ 	.word	0x000000b0
        /*0a24*/ 	.short	0x010a
        /*0a26*/ 	.byte	0xff
	.zero		1


	//   ....[144]....
        /*0a28*/ 	.word	0x000093a0
        /*0a2c*/ 	.word	0x00000000
        /*0a30*/ 	.word	0x000000a8
        /*0a34*/ 	.short	0x010a
        /*0a36*/ 	.byte	0xff
	.zero		1


	//   ....[145]....
        /*0a38*/ 	.word	0x00009400
        /*0a3c*/ 	.word	0x00000003
        /*0a40*/ 	.word	0x00000080
        /*0a44*/ 	.short	0x010a
        /*0a46*/ 	.byte	0xff
	.zero		1


	//   ....[146]....
        /*0a48*/ 	.word	0x00009460
        /*0a4c*/ 	.word	0x00000003
        /*0a50*/ 	.word	0x00000088
        /*0a54*/ 	.short	0x010a
        /*0a56*/ 	.byte	0xff
	.zero		1


	//   ....[147]....
        /*0a58*/ 	.word	0x000094c0
        /*0a5c*/ 	.word	0x00000003
        /*0a60*/ 	.word	0x00000090
        /*0a64*/ 	.short	0x010a
        /*0a66*/ 	.byte	0xff
	.zero		1


	//   ....[148]....
        /*0a68*/ 	.word	0x00009520
        /*0a6c*/ 	.word	0x00000003
        /*0a70*/ 	.word	0x00000098
        /*0a74*/ 	.short	0x010a
        /*0a76*/ 	.byte	0xff
	.zero		1


	//   ....[149]....
        /*0a78*/ 	.word	0x00009580
        /*0a7c*/ 	.word	0x00000000
        /*0a80*/ 	.word	0x00000080
        /*0a84*/ 	.short	0x010a
        /*0a86*/ 	.byte	0xff
	.zero		1


	//   ....[150]....
        /*0a88*/ 	.word	0x000095e0
        /*0a8c*/ 	.word	0x00000000
        /*0a90*/ 	.word	0x00000088
        /*0a94*/ 	.short	0x010a
        /*0a96*/ 	.byte	0xff
	.zero		1


	//   ....[151]....
        /*0a98*/ 	.word	0x00009640
        /*0a9c*/ 	.word	0x00000000
        /*0aa0*/ 	.word	0x00000090
        /*0aa4*/ 	.short	0x010a
        /*0aa6*/ 	.byte	0xff
	.zero		1


	//   ....[152]....
        /*0aa8*/ 	.word	0x00009690
        /*0aac*/ 	.word	0x00000000
        /*0ab0*/ 	.word	0x000000b0
        /*0ab4*/ 	.short	0x010a
        /*0ab6*/ 	.byte	0xff
	.zero		1


	//   ....[153]....
        /*0ab8*/ 	.word	0x000096f0
        /*0abc*/ 	.word	0x00000000
        /*0ac0*/ 	.word	0x00000060
        /*0ac4*/ 	.short	0x010a
        /*0ac6*/ 	.byte	0xff
	.zero		1


	//   ....[154]....
        /*0ac8*/ 	.word	0x00009740
        /*0acc*/ 	.word	0x0000004a
        /*0ad0*/ 	.word	0x000000d0
        /*0ad4*/ 	.short	0x010a
        /*0ad6*/ 	.byte	0xff
	.zero		1


	//   ....[155]....
        /*0ad8*/ 	.word	0x00009790
        /*0adc*/ 	.word	0x00000003
        /*0ae0*/ 	.word	0x00000060
        /*0ae4*/ 	.short	0x010a
        /*0ae6*/ 	.byte	0xff
	.zero		1


	//   ....[156]....
        /*0ae8*/ 	.word	0x000097e0
        /*0aec*/ 	.word	0x00000053
        /*0af0*/ 	.word	0x00000060
        /*0af4*/ 	.short	0x010a
        /*0af6*/ 	.byte	0xff
	.zero		1


	//   ....[157]....
        /*0af8*/ 	.word	0x00009830
        /*0afc*/ 	.word	0x00000058
        /*0b00*/ 	.word	0x00000060
        /*0b04*/ 	.short	0x010a
        /*0b06*/ 	.byte	0xff
	.zero		1


	//----- nvinfo : EIATTR_NUM_MBARRIERS
	.align		4
.L_47:
        /*0b08*/ 	.byte	0x03, 0x38
        /*0b0a*/ 	.short	0x0027


	//----- nvinfo : EIATTR_EXIT_INSTR_OFFSETS
	.align		4
        /*0b0c*/ 	.byte	0x04, 0x1c
        /*0b0e*/ 	.short	(.L_49 - .L_48)


	//   ....[0]....
.L_48:
        /*0b10*/ 	.word	0x00002ae0


	//   ....[1]....
        /*0b14*/ 	.word	0x00002fe0


	//   ....[2]....
        /*0b18*/ 	.word	0x00003040


	//   ....[3]....
        /*0b1c*/ 	.word	0x000043a0


	//   ....[4]....
        /*0b20*/ 	.word	0x00005590


	//   ....[5]....
        /*0b24*/ 	.word	0x000055d0


	//   ....[6]....
        /*0b28*/ 	.word	0x000089a0


	//   ....[7]....
        /*0b2c*/ 	.word	0x00008a20


	//   ....[8]....
        /*0b30*/ 	.word	0x00008a50


	//   ....[9]....
        /*0b34*/ 	.word	0x00008ac0


	//----- nvinfo : EIATTR_MAX_THREADS
	.align		4
.L_49:
        /*0b38*/ 	.byte	0x04, 0x05
        /*0b3a*/ 	.short	(.L_51 - .L_50)
.L_50:
        /*0b3c*/ 	.word	0x00000100
        /*0b40*/ 	.word	0x00000001
        /*0b44*/ 	.word	0x00000001


	//----- nvinfo : EIATTR_CRS_STACK_SIZE
	.align		4
.L_51:
        /*0b48*/ 	.byte	0x04, 0x1e
        /*0b4a*/ 	.short	(.L_53 - .L_52)
.L_52:
        /*0b4c*/ 	.word	0x00000000


	//----- nvinfo : EIATTR_CBANK_PARAM_SIZE
	.align		4
.L_53:
        /*0b50*/ 	.byte	0x03, 0x19
        /*0b52*/ 	.short	0x0800


	//----- nvinfo : EIATTR_PARAM_CBANK
	.align		4
        /*0b54*/ 	.byte	0x04, 0x0a
        /*0b56*/ 	.short	(.L_55 - .L_54)
	.align		4
.L_54:
        /*0b58*/ 	.word	index@(.nv.constant0._ZN7cutlass13device_kernelINS_4gemm6kernel13GemmUniversalIN4cute5tupleIJiiiiEEENS1_10collective13CollectiveMmaINS1_35MainloopSm100TmaUmmaWarpSpecializedILi6ELi2ELi4ENS5_IJNS4_1CILi4EEENSA_ILi1EEESC_EEEEENS5_IJNSA_ILi128EEESF_NSA_ILi64EEEEEENS_6half_tENS5_IJSC_llEEESI_SJ_NS4_8TiledMMAINS4_8MMA_AtomIJNS4_26SM100_MMA_F16BF16_2x1SM_SSISI_SI_fLi128ELi128ELNS4_4UMMA5MajorE1ELSO_1ELNSN_7ScaleInE0ELSP_0EEEEEENS4_6LayoutINS5_IJSC_SC_SC_EEENS5_IJNSA_ILi0EEESU_SU_EEEEENS5_IJNS4_10UnderscoreESX_SX_EEEEENS4_18SM100_TMA_2SM_LOADENS4_14ComposedLayoutINS4_7SwizzleILi3ELi4ELi3EEENS4_18smem_ptr_flag_bitsILi16EEENSS_INS5_IJSG_NSA_ILi8EEEEEENS5_IJSC_SG_EEEEEEEvNS4_8identityENS4_28SM100_TMA_2SM_LOAD_MULTICASTES1A_vS1B_EENS_8epilogue10collective18CollectiveEpilogueINS1E_23Sm100TmaWarpSpecializedILi4ELi2ELi16ELb1ELb0EEEJNS5_IJSG_SF_SG_EEENS5_IJNSS_ISG_SC_EENSS_INS5_IJNSA_ILi16EEENSA_ILi2EEEEEES18_EEEEESI_NS5_IJlSC_lEEESI_S1Q_NS1E_6fusion15FusionCallbacksIS1I_NS1R_17LinearCombinationISI_fSI_fLNS_15FloatRoundStyleE2EEES1J_S1P_JEEENS4_5SM1004TMEM4LOAD26SM100_TMEM_LOAD_32dp32b16xENS4_13SM90_TMA_LOADENS11_INS12_ILi1ELi4ELi3EEES15_NSS_INS5_IJS16_S1L_EEENS5_IJS1L_SC_EEEEEEENS4_39AutoVectorizingCopyWithAssumedAlignmentILi128EEENS4_14SM90_TMA_STOREES26_S28_S28_EEEvvEEEEvNT_6ParamsE)
        /*0b5c*/ 	.short	0x0380
        /*0b5e*/ 	.short	0x0800


	//----- nvinfo : EIATTR_SW_WAR
	.align		4
.L_55:
        /*0b60*/ 	.byte	0x04, 0x36
        /*0b62*/ 	.short	(.L_57 - .L_56)
.L_56:
        /*0b64*/ 	.word	0x00000008
.L_57:


//--------------------- .nv.callgraph             --------------------------
	.section	.nv.callgraph,"",@"SHT_CUDA_CALLGRAPH"
	.align	4
	.sectionentsize	8
	.align		4
        /*0000*/ 	.word	0x00000000
	.align		4
        /*0004*/ 	.word	0xffffffff
	.align		4
        /*0008*/ 	.word	index@(_ZN7cutlass13device_kernelINS_4gemm6kernel13GemmUniversalIN4cute5tupleIJiiiiEEENS1_10collective13CollectiveMmaINS1_35MainloopSm100TmaUmmaWarpSpecializedILi6ELi2ELi4ENS5_IJNS4_1CILi4EEENSA_ILi1EEESC_EEEEENS5_IJNSA_ILi128EEESF_NSA_ILi64EEEEEENS_6half_tENS5_IJSC_llEEESI_SJ_NS4_8TiledMMAINS4_8MMA_AtomIJNS4_26SM100_MMA_F16BF16_2x1SM_SSISI_SI_fLi128ELi128ELNS4_4UMMA5MajorE1ELSO_1ELNSN_7ScaleInE0ELSP_0EEEEEENS4_6LayoutINS5_IJSC_SC_SC_EEENS5_IJNSA_ILi0EEESU_SU_EEEEENS5_IJNS4_10UnderscoreESX_SX_EEEEENS4_18SM100_TMA_2SM_LOADENS4_14ComposedLayoutINS4_7SwizzleILi3ELi4ELi3EEENS4_18smem_ptr_flag_bitsILi16EEENSS_INS5_IJSG_NSA_ILi8EEEEEENS5_IJSC_SG_EEEEEEEvNS4_8identityENS4_28SM100_TMA_2SM_LOAD_MULTICASTES1A_vS1B_EENS_8epilogue10collective18CollectiveEpilogueINS1E_23Sm100TmaWarpSpecializedILi4ELi2ELi16ELb1ELb0EEEJNS5_IJSG_SF_SG_EEENS5_IJNSS_ISG_SC_EENSS_INS5_IJNSA_ILi16EEENSA_ILi2EEEEEES18_EEEEESI_NS5_IJlSC_lEEESI_S1Q_NS1E_6fusion15FusionCallbacksIS1I_NS1R_17LinearCombinationISI_fSI_fLNS_15FloatRoundStyleE2EEES1J_S1P_JEEENS4_5SM1004TMEM4LOAD26SM100_TMEM_LOAD_32dp32b16xENS4_13SM90_TMA_LOADENS11_INS12_ILi1ELi4ELi3EEES15_NSS_INS5_IJS16_S1L_EEENS5_IJS1L_SC_EEEEEEENS4_39AutoVectorizingCopyWithAssumedAlignmentILi128EEENS4_14SM90_TMA_STOREES26_S28_S28_EEEvvEEEEvNT_6ParamsE)
	.align		4
        /*000c*/ 	.word	index@(__assertfail)
	.align		4
        /*0010*/ 	.word	0x00000000
	.align		4
        /*0014*/ 	.word	0xfffffffe
	.align		4
        /*0018*/ 	.word	0x00000000
	.align		4
        /*001c*/ 	.word	0xfffffffd
	.align		4
        /*0020*/ 	.word	0x00000000
	.align		4
        /*0024*/ 	.word	0xfffffffc


//--------------------- .nv.constant4             --------------------------
	.section	.nv.constant4,"a",@progbits
	.align	8
	.align		8
.nv.constant4:
        /*0000*/ 	.dword	__assertfail
	.align		8
        /*0008*/ 	.dword	__unnamed_1
	.align		8
        /*0010*/ 	.dword	__unnamed_2
	.align		8
        /*0018*/ 	.dword	_ZN40_INTERNAL_f7fb8fa4_4_k_cu_c70e33d6_381314cuda3std3__45__cpo5beginE
	.align		8
        /*0020*/ 	.dword	_ZN40_INTERNAL_f7fb8fa4_4_k_cu_c70e33d6_381314cuda3std3__45__cpo3endE
	.align		8
        /*0028*/ 	.dword	_ZN40_INTERNAL_f7fb8fa4_4_k_cu_c70e33d6_381314cuda3std3__45__cpo6cbeginE
	.align		8
        /*0030*/ 	.dword	_ZN40_INTERNAL_f7fb8fa4_4_k_cu_c70e33d6_381314cuda3std3__45__cpo4cendE
	.align		8
        /*0038*/ 	.dword	_ZN40_INTERNAL_f7fb8fa4_4_k_cu_c70e33d6_381314cuda3std3__442_GLOBAL__N__f7fb8fa4_4_k_cu_c70e33d6_381316ignoreE
	.align		8
        /*0040*/ 	.dword	_ZN40_INTERNAL_f7fb8fa4_4_k_cu_c70e33d6_381314cuda3std3__419piecewise_constructE
	.align		8
        /*0048*/ 	.dword	_ZN40_INTERNAL_f7fb8fa4_4_k_cu_c70e33d6_381314cuda3std3__48in_placeE
	.align		8
        /*0050*/ 	.dword	_ZN40_INTERNAL_f7fb8fa4_4_k_cu_c70e33d6_381314cuda3std6ranges3__45__cpo4swapE
	.align		8
        /*0058*/ 	.dword	_ZN40_INTERNAL_f7fb8fa4_4_k_cu_c70e33d6_381314cuda3std6ranges3__45__cpo9iter_moveE
	.align		8
        /*0060*/ 	.dword	_ZN40_INTERNAL_f7fb8fa4_4_k_cu_c70e33d6_381314cute7productE
	.align		8
        /*0068*/ 	.dword	_ZN40_INTERNAL_f7fb8fa4_4_k_cu_c70e33d6_381314cute1_E
	.align		8
        /*0070*/ 	.dword	$str$25
	.align		8
        /*0078*/ 	.dword	$str$26
	.align		8
        /*0080*/ 	.dword	$str$27
	.align		8
        /*0088*/ 	.dword	$str$28


//--------------------- .text._ZN7cutlass13device_kernelINS_4gemm6kernel13GemmUniversalIN4cute5tupleIJiiiiEEENS1_10collective13CollectiveMmaINS1_35MainloopSm100TmaUmmaWarpSpecializedILi6ELi2ELi4ENS5_IJNS4_1CILi4EEENSA_ILi1EEESC_EEEEENS5_IJNSA_ILi128EEESF_NSA_ILi64EEEEEENS_6half_tENS5_IJSC_llEEESI_SJ_NS4_8TiledMMAINS4_8MMA_AtomIJNS4_26SM100_MMA_F16BF16_2x1SM_SSISI_SI_fLi128ELi128ELNS4_4UMMA5MajorE1ELSO_1ELNSN_7ScaleInE0ELSP_0EEEEEENS4_6LayoutINS5_IJSC_SC_SC_EEENS5_IJNSA_ILi0EEESU_SU_EEEEENS5_IJNS4_10UnderscoreESX_SX_EEEEENS4_18SM100_TMA_2SM_LOADENS4_14ComposedLayoutINS4_7SwizzleILi3ELi4ELi3EEENS4_18smem_ptr_flag_bitsILi16EEENSS_INS5_IJSG_NSA_ILi8EEEEEENS5_IJSC_SG_EEEEEEEvNS4_8identityENS4_28SM100_TMA_2SM_LOAD_MULTICASTES1A_vS1B_EENS_8epilogue10collective18CollectiveEpilogueINS1E_23Sm100TmaWarpSpecializedILi4ELi2ELi16ELb1ELb0EEEJNS5_IJSG_SF_SG_EEENS5_IJNSS_ISG_SC_EENSS_INS5_IJNSA_ILi16EEENSA_ILi2EEEEEES18_EEEEESI_NS5_IJlSC_lEEESI_S1Q_NS1E_6fusion15FusionCallbacksIS1I_NS1R_17LinearCombinationISI_fSI_fLNS_15FloatRoundStyleE2EEES1J_S1P_JEEENS4_5SM1004TMEM4LOAD26SM100_TMEM_LOAD_32dp32b16xENS4_13SM90_TMA_LOADENS11_INS12_ILi1ELi4ELi3EEES15_NSS_INS5_IJS16_S1L_EEENS5_IJS1L_SC_EEEEEEENS4_39AutoVectorizingCopyWithAssumedAlignmentILi128EEENS4_14SM90_TMA_STOREES26_S28_S28_EEEvvEEEEvNT_6ParamsE --------------------------
	.section	.text._ZN7cutlass13device_kernelINS_4gemm6kernel13GemmUniversalIN4cute5tupleIJiiiiEEENS1_10collective13CollectiveMmaINS1_35MainloopSm100TmaUmmaWarpSpecializedILi6ELi2ELi4ENS5_IJNS4_1CILi4EEENSA_ILi1EEESC_EEEEENS5_IJNSA_ILi128EEESF_NSA_ILi64EEEEEENS_6half_tENS5_IJSC_llEEESI_SJ_NS4_8TiledMMAINS4_8MMA_AtomIJNS4_26SM100_MMA_F16BF16_2x1SM_SSISI_SI_fLi128ELi128ELNS4_4UMMA5MajorE1ELSO_1ELNSN_7ScaleInE0ELSP_0EEEEEENS4_6LayoutINS5_IJSC_SC_SC_EEENS5_IJNSA_ILi0EEESU_SU_EEEEENS5_IJNS4_10UnderscoreESX_SX_EEEEENS4_18SM100_TMA_2SM_LOADENS4_14ComposedLayoutINS4_7SwizzleILi3ELi4ELi3EEENS4_18smem_ptr_flag_bitsILi16EEENSS_INS5_IJSG_NSA_ILi8EEEEEENS5_IJSC_SG_EEEEEEEvNS4_8identityENS4_28SM100_TMA_2SM_LOAD_MULTICASTES1A_vS1B_EENS_8epilogue10collective18CollectiveEpilogueINS1E_23Sm100TmaWarpSpecializedILi4ELi2ELi16ELb1ELb0EEEJNS5_IJSG_SF_SG_EEENS5_IJNSS_ISG_SC_EENSS_INS5_IJNSA_ILi16EEENSA_ILi2EEEEEES18_EEEEESI_NS5_IJlSC_lEEESI_S1Q_NS1E_6fusion15FusionCallbacksIS1I_NS1R_17LinearCombinationISI_fSI_fLNS_15FloatRoundStyleE2EEES1J_S1P_JEEENS4_5SM1004TMEM4LOAD26SM100_TMEM_LOAD_32dp32b16xENS4_13SM90_TMA_LOADENS11_INS12_ILi1ELi4ELi3EEES15_NSS_INS5_IJS16_S1L_EEENS5_IJS1L_SC_EEEEEEENS4_39AutoVectorizingCopyWithAssumedAlignmentILi128EEENS4_14SM90_TMA_STOREES26_S28_S28_EEEvvEEEEvNT_6ParamsE,"ax",@progbits
	.align	128
.text._ZN7cutlass13device_kernelINS_4gemm6kernel13GemmUniversalIN4cute5tupleIJiiiiEEENS1_10collective13CollectiveMmaINS1_35MainloopSm100TmaUmmaWarpSpecializedILi6ELi2ELi4ENS5_IJNS4_1CILi4EEENSA_ILi1EEESC_EEEEENS5_IJNSA_ILi128EEESF_NSA_ILi64EEEEEENS_6half_tENS5_IJSC_llEEESI_SJ_NS4_8TiledMMAINS4_8MMA_AtomIJNS4_26SM100_MMA_F16BF16_2x1SM_SSISI_SI_fLi128ELi128ELNS4_4UMMA5MajorE1ELSO_1ELNSN_7ScaleInE0ELSP_0EEEEEENS4_6LayoutINS5_IJSC_SC_SC_EEENS5_IJNSA_ILi0EEESU_SU_EEEEENS5_IJNS4_10UnderscoreESX_SX_EEEEENS4_18SM100_TMA_2SM_LOADENS4_14ComposedLayoutINS4_7SwizzleILi3ELi4ELi3EEENS4_18smem_ptr_flag_bitsILi16EEENSS_INS5_IJSG_NSA_ILi8EEEEEENS5_IJSC_SG_EEEEEEEvNS4_8identityENS4_28SM100_TMA_2SM_LOAD_MULTICASTES1A_vS1B_EENS_8epilogue10collective18CollectiveEpilogueINS1E_23Sm100TmaWarpSpecializedILi4ELi2ELi16ELb1ELb0EEEJNS5_IJSG_SF_SG_EEENS5_IJNSS_ISG_SC_EENSS_INS5_IJNSA_ILi16EEENSA_ILi2EEEEEES18_EEEEESI_NS5_IJlSC_lEEESI_S1Q_NS1E_6fusion15FusionCallbacksIS1I_NS1R_17LinearCombinationISI_fSI_fLNS_15FloatRoundStyleE2EEES1J_S1P_JEEENS4_5SM1004TMEM4LOAD26SM100_TMEM_LOAD_32dp32b16xENS4_13SM90_TMA_LOADENS11_INS12_ILi1ELi4ELi3EEES15_NSS_INS5_IJS16_S1L_EEENS5_IJS1L_SC_EEEEEEENS4_39AutoVectorizingCopyWithAssumedAlignmentILi128EEENS4_14SM90_TMA_STOREES26_S28_S28_EEEvvEEEEvNT_6ParamsE:
        .type           _ZN7cutlass13device_kernelINS_4gemm6kernel13GemmUniversalIN4cute5tupleIJiiiiEEENS1_10collective13CollectiveMmaINS1_35MainloopSm100TmaUmmaWarpSpecializedILi6ELi2ELi4ENS5_IJNS4_1CILi4EEENSA_ILi1EEESC_EEEEENS5_IJNSA_ILi128EEESF_NSA_ILi64EEEEEENS_6half_tENS5_IJSC_llEEESI_SJ_NS4_8TiledMMAINS4_8MMA_AtomIJNS4_26SM100_MMA_F16BF16_2x1SM_SSISI_SI_fLi128ELi128ELNS4_4UMMA5MajorE1ELSO_1ELNSN_7ScaleInE0ELSP_0EEEEEENS4_6LayoutINS5_IJSC_SC_SC_EEENS5_IJNSA_ILi0EEESU_SU_EEEEENS5_IJNS4_10UnderscoreESX_SX_EEEEENS4_18SM100_TMA_2SM_LOADENS4_14ComposedLayoutINS4_7SwizzleILi3ELi4ELi3EEENS4_18smem_ptr_flag_bitsILi16EEENSS_INS5_IJSG_NSA_ILi8EEEEEENS5_IJSC_SG_EEEEEEEvNS4_8identityENS4_28SM100_TMA_2SM_LOAD_MULTICASTES1A_vS1B_EENS_8epilogue10collective18CollectiveEpilogueINS1E_23Sm100TmaWarpSpecializedILi4ELi2ELi16ELb1ELb0EEEJNS5_IJSG_SF_SG_EEENS5_IJNSS_ISG_SC_EENSS_INS5_IJNSA_ILi16EEENSA_ILi2EEEEEES18_EEEEESI_NS5_IJlSC_lEEESI_S1Q_NS1E_6fusion15FusionCallbacksIS1I_NS1R_17LinearCombinationISI_fSI_fLNS_15FloatRoundStyleE2EEES1J_S1P_JEEENS4_5SM1004TMEM4LOAD26SM100_TMEM_LOAD_32dp32b16xENS4_13SM90_TMA_LOADENS11_INS12_ILi1ELi4ELi3EEES15_NSS_INS5_IJS16_S1L_EEENS5_IJS1L_SC_EEEEEEENS4_39AutoVectorizingCopyWithAssumedAlignmentILi128EEENS4_14SM90_TMA_STOREES26_S28_S28_EEEvvEEEEvNT_6ParamsE,@function
        .size           _ZN7cutlass13device_kernelINS_4gemm6kernel13GemmUniversalIN4cute5tupleIJiiiiEEENS1_10collective13CollectiveMmaINS1_35MainloopSm100TmaUmmaWarpSpecializedILi6ELi2ELi4ENS5_IJNS4_1CILi4EEENSA_ILi1EEESC_EEEEENS5_IJNSA_ILi128EEESF_NSA_ILi64EEEEEENS_6half_tENS5_IJSC_llEEESI_SJ_NS4_8TiledMMAINS4_8MMA_AtomIJNS4_26SM100_MMA_F16BF16_2x1SM_SSISI_SI_fLi128ELi128ELNS4_4UMMA5MajorE1ELSO_1ELNSN_7ScaleInE0ELSP_0EEEEEENS4_6LayoutINS5_IJSC_SC_SC_EEENS5_IJNSA_ILi0EEESU_SU_EEEEENS5_IJNS4_10UnderscoreESX_SX_EEEEENS4_18SM100_TMA_2SM_LOADENS4_14ComposedLayoutINS4_7SwizzleILi3ELi4ELi3EEENS4_18smem_ptr_flag_bitsILi16EEENSS_INS5_IJSG_NSA_ILi8EEEEEENS5_IJSC_SG_EEEEEEEvNS4_8identityENS4_28SM100_TMA_2SM_LOAD_MULTICASTES1A_vS1B_EENS_8epilogue10collective18CollectiveEpilogueINS1E_23Sm100TmaWarpSpecializedILi4ELi2ELi16ELb1ELb0EEEJNS5_IJSG_SF_SG_EEENS5_IJNSS_ISG_SC_EENSS_INS5_IJNSA_ILi16EEENSA_ILi2EEEEEES18_EEEEESI_NS5_IJlSC_lEEESI_S1Q_NS1E_6fusion15FusionCallbacksIS1I_NS1R_17LinearCombinationISI_fSI_fLNS_15FloatRoundStyleE2EEES1J_S1P_JEEENS4_5SM1004TMEM4LOAD26SM100_TMEM_LOAD_32dp32b16xENS4_13SM90_TMA_LOADENS11_INS12_ILi1ELi4ELi3EEES15_NSS_INS5_IJS16_S1L_EEENS5_IJS1L_SC_EEEEEEENS4_39AutoVectorizingCopyWithAssumedAlignmentILi128EEENS4_14SM90_TMA_STOREES26_S28_S28_EEEvvEEEEvNT_6ParamsE,(.L_x_203 - _ZN7cutlass13device_kernelINS_4gemm6kernel13GemmUniversalIN4cute5tupleIJiiiiEEENS1_10collective13CollectiveMmaINS1_35MainloopSm100TmaUmmaWarpSpecializedILi6ELi2ELi4ENS5_IJNS4_1CILi4EEENSA_ILi1EEESC_EEEEENS5_IJNSA_ILi128EEESF_NSA_ILi64EEEEEENS_6half_tENS5_IJSC_llEEESI_SJ_NS4_8TiledMMAINS4_8MMA_AtomIJNS4_26SM100_MMA_F16BF16_2x1SM_SSISI_SI_fLi128ELi128ELNS4_4UMMA5MajorE1ELSO_1ELNSN_7ScaleInE0ELSP_0EEEEEENS4_6LayoutINS5_IJSC_SC_SC_EEENS5_IJNSA_ILi0EEESU_SU_EEEEENS5_IJNS4_10UnderscoreESX_SX_EEEEENS4_18SM100_TMA_2SM_LOADENS4_14ComposedLayoutINS4_7SwizzleILi3ELi4ELi3EEENS4_18smem_ptr_flag_bitsILi16EEENSS_INS5_IJSG_NSA_ILi8EEEEEENS5_IJSC_SG_EEEEEEEvNS4_8identityENS4_28SM100_TMA_2SM_LOAD_MULTICASTES1A_vS1B_EENS_8epilogue10collective18CollectiveEpilogueINS1E_23Sm100TmaWarpSpecializedILi4ELi2ELi16ELb1ELb0EEEJNS5_IJSG_SF_SG_EEENS5_IJNSS_ISG_SC_EENSS_INS5_IJNSA_ILi16EEENSA_ILi2EEEEEES18_EEEEESI_NS5_IJlSC_lEEESI_S1Q_NS1E_6fusion15FusionCallbacksIS1I_NS1R_17LinearCombinationISI_fSI_fLNS_15FloatRoundStyleE2EEES1J_S1P_JEEENS4_5SM1004TMEM4LOAD26SM100_TMEM_LOAD_32dp32b16xENS4_13SM90_TMA_LOADENS11_INS12_ILi1ELi4ELi3EEES15_NSS_INS5_IJS16_S1L_EEENS5_IJS1L_SC_EEEEEEENS4_39AutoVectorizingCopyWithAssumedAlignmentILi128EEENS4_14SM90_TMA_STOREES26_S28_S28_EEEvvEEEEvNT_6ParamsE)
        .other          _ZN7cutlass13device_kernelINS_4gemm6kernel13GemmUniversalIN4cute5tupleIJiiiiEEENS1_10collective13CollectiveMmaINS1_35MainloopSm100TmaUmmaWarpSpecializedILi6ELi2ELi4ENS5_IJNS4_1CILi4EEENSA_ILi1EEESC_EEEEENS5_IJNSA_ILi128EEESF_NSA_ILi64EEEEEENS_6half_tENS5_IJSC_llEEESI_SJ_NS4_8TiledMMAINS4_8MMA_AtomIJNS4_26SM100_MMA_F16BF16_2x1SM_SSISI_SI_fLi128ELi128ELNS4_4UMMA5MajorE1ELSO_1ELNSN_7ScaleInE0ELSP_0EEEEEENS4_6LayoutINS5_IJSC_SC_SC_EEENS5_IJNSA_ILi0EEESU_SU_EEEEENS5_IJNS4_10UnderscoreESX_SX_EEEEENS4_18SM100_TMA_2SM_LOADENS4_14ComposedLayoutINS4_7SwizzleILi3ELi4ELi3EEENS4_18smem_ptr_flag_bitsILi16EEENSS_INS5_IJSG_NSA_ILi8EEEEEENS5_IJSC_SG_EEEEEEEvNS4_8identityENS4_28SM100_TMA_2SM_LOAD_MULTICASTES1A_vS1B_EENS_8epilogue10collective18CollectiveEpilogueINS1E_23Sm100TmaWarpSpecializedILi4ELi2ELi16ELb1ELb0EEEJNS5_IJSG_SF_SG_EEENS5_IJNSS_ISG_SC_EENSS_INS5_IJNSA_ILi16EEENSA_ILi2EEEEEES18_EEEEESI_NS5_IJlSC_lEEESI_S1Q_NS1E_6fusion15FusionCallbacksIS1I_NS1R_17LinearCombinationISI_fSI_fLNS_15FloatRoundStyleE2EEES1J_S1P_JEEENS4_5SM1004TMEM4LOAD26SM100_TMEM_LOAD_32dp32b16xENS4_13SM90_TMA_LOADENS11_INS12_ILi1ELi4ELi3EEES15_NSS_INS5_IJS16_S1L_EEENS5_IJS1L_SC_EEEEEEENS4_39AutoVectorizingCopyWithAssumedAlignmentILi128EEENS4_14SM90_TMA_STOREES26_S28_S28_EEEvvEEEEvNT_6ParamsE,@"STO_CUDA_ENTRY STV_DEFAULT"
_ZN7cutlass13device_kernelINS_4gemm6kernel13GemmUniversalIN4cute5tupleIJiiiiEEENS1_10collective13CollectiveMmaINS1_35MainloopSm100TmaUmmaWarpSpecializedILi6ELi2ELi4ENS5_IJNS4_1CILi4EEENSA_ILi1EEESC_EEEEENS5_IJNSA_ILi128EEESF_NSA_ILi64EEEEEENS_6half_tENS5_IJSC_llEEESI_SJ_NS4_8TiledMMAINS4_8MMA_AtomIJNS4_26SM100_MMA_F16BF16_2x1SM_SSISI_SI_fLi128ELi128ELNS4_4UMMA5MajorE1ELSO_1ELNSN_7ScaleInE0ELSP_0EEEEEENS4_6LayoutINS5_IJSC_SC_SC_EEENS5_IJNSA_ILi0EEESU_SU_EEEEENS5_IJNS4_10UnderscoreESX_SX_EEEEENS4_18SM100_TMA_2SM_LOADENS4_14ComposedLayoutINS4_7SwizzleILi3ELi4ELi3EEENS4_18smem_ptr_flag_bitsILi16EEENSS_INS5_IJSG_NSA_ILi8EEEEEENS5_IJSC_SG_EEEEEEEvNS4_8identityENS4_28SM100_TMA_2SM_LOAD_MULTICASTES1A_vS1B_EENS_8epilogue10collective18CollectiveEpilogueINS1E_23Sm100TmaWarpSpecializedILi4ELi2ELi16ELb1ELb0EEEJNS5_IJSG_SF_SG_EEENS5_IJNSS_ISG_SC_EENSS_INS5_IJNSA_ILi16EEENSA_ILi2EEEEEES18_EEEEESI_NS5_IJlSC_lEEESI_S1Q_NS1E_6fusion15FusionCallbacksIS1I_NS1R_17LinearCombinationISI_fSI_fLNS_15FloatRoundStyleE2EEES1J_S1P_JEEENS4_5SM1004TMEM4LOAD26SM100_TMEM_LOAD_32dp32b16xENS4_13SM90_TMA_LOADENS11_INS12_ILi1ELi4ELi3EEES15_NSS_INS5_IJS16_S1L_EEENS5_IJS1L_SC_EEEEEEENS4_39AutoVectorizingCopyWithAssumedAlignmentILi128EEENS4_14SM90_TMA_STOREES26_S28_S28_EEEvvEEEEvNT_6ParamsE:
[----:B------:R-:W1:Y:S01]  /*0000*/  LDC R1, c[0x0][0x37c] ;  /* 0x0000df00ff017b82 */ /* 0x000e620000000800 */
[----:B------:R-:W2:Y:S01]  /*0010*/  S2R R72, SR_TID.X ;  /* 0x0000000000487919 */ /* 0x000ea20000002100 */
[----:B------:R-:W3:Y:S06]  /*0020*/  LDCU.64 UR4, c[0x0][0x890] ;  /* 0x00011200ff0477ac */ /* 0x000eec0008000a00 */
[----:B------:R-:W4:Y:S01]  /*0030*/  S2UR UR37, SR_CgaCtaId ;  /* 0x00000000002579c3 */ /* 0x000f220000008800 */
[----:B------:R-:W-:Y:S02]  /*0040*/  PRMT R59, RZ, 0x7610, R59 ;  /* 0x00007610ff3b7816 */ /* 0x000fe4000000003b */
[----:B------:R-:W-:Y:S01]  /*0050*/  ELECT P1, URZ, PT ;  /* 0x0000000000ff782f */ /* 0x000fe20003820000 */
[----:B------:R-:W1:Y:S01]  /*0060*/  LDCU.64 UR46, c[0x0][0x358] ;  /* 0x00006b00ff2e77ac */ /* 0x000e620008000a00 */
[----:B---3--:R-:W-:-:S04]  /*0070*/  UISETP.NE.U32.AND UP0, UPT, UR4, URZ, UPT ;  /* 0x000000ff0400728c */ /* 0x008fc8000bf05070 */
[----:B------:R-:W-:Y:S02]  /*0080*/  UISETP.NE.AND.EX UP0, UPT, UR5, URZ, UPT, UP0 ;  /* 0x000000ff0500728c */ /* 0x000fe4000bf05300 */
[----:B----4-:R-:W-:Y:S02]  /*0090*/  ULOP3.LUT UR9, UR37, 0x1, URZ, 0xc0, !UPT ;  /* 0x0000000125097892 */ /* 0x010fe4000f8ec0ff */
[----:B------:R-:W-:Y:S01]  /*00a0*/  ULOP3.LUT UR8, UR37, 0x1, URZ, 0x3c, !UPT ;  /* 0x0000000125087892 */ /* 0x000fe2000f8e3cff */
[----:B--2---:R-:W-:-:S05]  /*00b0*/  SHF.R.U32.HI R66, RZ, 0x5, R72 ;  /* 0x00000005ff427819 */ /* 0x004fca0000011648 */
[----:B------:R-:W2:Y:S02]  /*00c0*/  SHFL.IDX PT, R0, R66, RZ, 0x1f ;  /* 0x00001fff42007589 */ /* 0x000ea400000e0000 */
[----:B--2---:R-:W-:Y:S01]  /*00d0*/  R2UR UR10, R0 ;  /* 0x00000000000a72ca */ /* 0x004fe200000e0000 */
[----:B-1----:R-:W-:-:S14]  /*00e0*/  BRA.U UP0, `(.L_x_0) ;  /* 0x00000001002c7547 */ /* 0x002fdc000b800000 */
[----:B------:R-:W1:Y:S02]  /*00f0*/  LDCU.64 UR6, c[0x0][0x888] ;  /* 0x00011100ff0677ac */ /* 0x000e640008000a00 */
[----:B-1----:R-:W-:-:S04]  /*0100*/  UISETP.NE.U32.AND UP0, UPT, UR6, URZ, UPT ;  /* 0x000000ff0600728c */ /* 0x002fc8000bf05070 */
[----:B------:R-:W-:-:S09]  /*0110*/  UISETP.NE.AND.EX UP0, UPT, UR7, URZ, UPT, UP0 ;  /* 0x000000ff0700728c */ /* 0x000fd2000bf05300 */
[----:B------:R-:W-:Y:S05]  /*0120*/  BRA.U !UP0, `(.L_x_1) ;  /* 0x0000000108107547 */ /* 0x000fea000b800000 */
[----:B------:R-:W1:Y:S02]  /*0130*/  LDC.64 R2, c[0x0][0x888] ;  /* 0x00022200ff027b82 */ /* 0x000e640000000a00 */
[----:B-1----:R1:W5:Y:S01]  /*0140*/  LDG.E R35, desc[UR46][R2.64] ;  /* 0x0000002e02237981 */ /* 0x002362000c1e1900 */
[----:B------:R-:W-:Y:S01]  /*0150*/  HFMA2 R59, -RZ, RZ, 0, 5.9604644775390625e-08 ;  /* 0x00000001ff3b7431 */ /* 0x000fe200000001ff */
[----:B------:R-:W-:Y:S05]  /*0160*/  BRA `(.L_x_0) ;  /* 0x00000000000c7947 */ /* 0x000fea0003800000 */
.L_x_1:
[----:B------:R-:W1:Y:S01]  /*0170*/  LDCU UR6, c[0x0][0x880] ;  /* 0x00011000ff0677ac */ /* 0x000e620008000800 */
[----:B------:R-:W-:Y:S01]  /*0180*/  HFMA2 R59, -RZ, RZ, 0, 5.9604644775390625e-08 ;  /* 0x00000001ff3b7431 */ /* 0x000fe200000001ff */
[----:B-1----:R-:W-:-:S07]  /*0190*/  MOV R35, UR6 ;  /* 0x0000000600237c02 */ /* 0x002fce0008000f00 */
.L_x_0:
[----:B------:R-:W2:Y:S02]  /*01a0*/  LDCU.64 UR6, c[0x0][0x8b0] ;  /* 0x00011600ff0677ac */ /* 0x000ea40008000a00 */
[----:B--2---:R-:W-:-:S04]  /*01b0*/  UISETP.NE.U32.AND UP0, UPT, UR6, URZ, UPT ;  /* 0x000000ff0600728c */ /* 0x004fc8000bf05070 */
[----:B------:R-:W-:-:S09]  /*01c0*/  UISETP.NE.AND.EX UP0, UPT, UR7, URZ, UPT, UP0 ;  /* 0x000000ff0700728c */ /* 0x000fd2000bf05300 */
[----:B------:R-:W-:Y:S05]  /*01d0*/  BRA.U UP0, `(.L_x_2) ;  /* 0x0000000100247547 */ /* 0x000fea000b800000 */
[----:B------:R-:W2:Y:S02]  /*01e0*/  LDCU.64 UR6, c[0x0][0x8a8] ;  /* 0x00011500ff0677ac */ /* 0x000ea40008000a00 */
[----:B--2---:R-:W-:-:S04]  /*01f0*/  UISETP.NE.U32.AND UP0, UPT, UR6, URZ, UPT ;  /* 0x000000ff0600728c */ /* 0x004fc8000bf05070 */
[----:B------:R-:W-:-:S09]  /*0200*/  UISETP.NE.AND.EX UP0, UPT, UR7, URZ, UPT, UP0 ;  /* 0x000000ff0700728c */ /* 0x000fd2000bf05300 */
[----:B------:R-:W-:Y:S05]  /*0210*/  BRA.U !UP0, `(.L_x_3) ;  /* 0x00000001080c7547 */ /* 0x000fea000b800000 */
[----:B------:R-:W2:Y:S02]  /*0220*/  LDC.64 R32, c[0x0][0x8a8] ;  /* 0x00022a00ff207b82 */ /* 0x000ea40000000a00 */
[----:B--2---:R2:W5:Y:S01]  /*0230*/  LDG.E R32, desc[UR46][R32.64] ;  /* 0x0000002e20207981 */ /* 0x004562000c1e1900 */
[----:B------:R-:W-:Y:S05]  /*0240*/  BRA `(.L_x_2) ;  /* 0x0000000000087947 */ /* 0x000fea0003800000 */
.L_x_3:
[----:B------:R-:W2:Y:S02]  /*0250*/  LDCU UR6, c[0x0][0x8a0] ;  /* 0x00011400ff0677ac */ /* 0x000ea40008000800 */
[----:B--2---:R-:W-:Y:S02]  /*0260*/  MOV R32, UR6 ;  /* 0x0000000600207c02 */ /* 0x004fe40008000f00 */
.L_x_2:
[----:B------:R-:W-:Y:S01]  /*0270*/  IMAD.U32 R0, RZ, RZ, UR10 ;  /* 0x0000000aff007e24 */ /* 0x000fe2000f8e00ff */
[----:B------:R-:W-:Y:S04]  /*0280*/  BSSY.RECONVERGENT B0, `(.L_x_4) ;  /* 0x000000c000007945 */ /* 0x000fe80003800200 */
[C---:B------:R-:W-:Y:S02]  /*0290*/  ISETP.NE.OR P2, PT, R0.reuse, 0x1, !P1 ;  /* 0x000000010000780c */ /* 0x040fe40004f45670 */
[----:B------:R-:W-:-:S11]  /*02a0*/  ISETP.NE.OR P0, PT, R0, 0x3, !P1 ;  /* 0x000000030000780c */ /* 0x000fd60004f05670 */
[----:B------:R-:W-:Y:S05]  /*02b0*/  @P2 BRA `(.L_x_5) ;  /* 0x0000000000202947 */ /* 0x000fea0003800000 */
[----:B------:R-:W3:Y:S02]  /*02c0*/  LDCU.64 UR6, c[0x0][0x348] ;  /* 0x00006900ff0677ac */ /* 0x000ee40008000a00 */
[----:B---3--:R-:W-:Y:S02]  /*02d0*/  UIADD3 UR12, UP1, UPT, UR6, 0x80, URZ ;  /* 0x00000080060c7890 */ /* 0x008fe4000ff3e0ff */
[----:B------:R-:W-:Y:S02]  /*02e0*/  UIADD3 UR6, UP0, UPT, UR6, 0x180, URZ ;  /* 0x0000018006067890 */ /* 0x000fe4000ff1e0ff */
[----:B------:R-:W-:Y:S02]  /*02f0*/  UIADD3.X UR13, UPT, UPT, URZ, UR7, URZ, UP1, !UPT ;  /* 0x00000007ff0d7290 */ /* 0x000fe40008ffe4ff */
[----:B------:R-:W-:-:S07]  /*0300*/  UIADD3.X UR7, UPT, UPT, URZ, UR7, URZ, UP0, !UPT ;  /* 0x00000007ff077290 */ /* 0x000fce00087fe4ff */
[----:B------:R3:W-:Y:S02]  /*0310*/  UTMACCTL.PF [UR12] ;  /* 0x000000000c0079b9 */ /* 0x0007e40008040000 */
[----:B------:R3:W-:Y:S02]  /*0320*/  UTMACCTL.PF [UR6] ;  /* 0x00000000060079b9 */ /* 0x0007e40008040000 */
[----:B---3--:R-:W-:Y:S01]  /*0330*/  NOP ;  /* 0x0000000000007918 */ /* 0x008fe20000000000 */
.L_x_5:
[----:B------:R-:W-:Y:S05]  /*0340*/  BSYNC.RECONVERGENT B0 ;  /* 0x0000000000007941 */ /* 0x000fea0003800200 */
.L_x_4:
[----:B------:R-:W-:Y:S04]  /*0350*/  BSSY.RECONVERGENT B0, `(.L_x_6) ;  /* 0x000000a000007945 */ /* 0x000fe80003800200 */
        /* <DEDUP_REMOVED lines=9> */
.L_x_7:
[----:B------:R-:W-:Y:S05]  /*03f0*/  BSYNC.RECONVERGENT B0 ;  /* 0x0000000000007941 */ /* 0x000fea0003800200 */
.L_x_6:
[----:B------:R-:W3:Y:S01]  /*0400*/  LDCU.64 UR6, c[0x0][0x888] ;  /* 0x00011100ff0677ac */ /* 0x000ee20008000a00 */
[----:B------:R-:W-:Y:S02]  /*0410*/  UISETP.EQ.U32.AND UP0, UPT, UR4, URZ, UPT ;  /* 0x000000ff0400728c */ /* 0x000fe4000bf02070 */
[----:B------:R-:W-:Y:S02]  /*0420*/  UPLOP3.LUT UP5, UPT, UPT, UPT, UPT, 0x80, 0x8 ;  /* 0x000000000008789c */ /* 0x000fe40003faf070 */
[----:B---3--:R-:W-:-:S04]  /*0430*/  UISETP.NE.U32.AND UP1, UPT, UR6, URZ, UPT ;  /* 0x000000ff0600728c */ /* 0x008fc8000bf25070 */
[----:B------:R-:W-:-:S04]  /*0440*/  UISETP.NE.AND.EX UP1, UPT, UR7, URZ, UPT, UP1 ;  /* 0x000000ff0700728c */ /* 0x000fc8000bf25310 */
[----:B------:R-:W-:-:S04]  /*0450*/  UISETP.EQ.OR.EX UP2, UPT, UR5, URZ, !UP1, UP0 ;  /* 0x000000ff0500728c */ /* 0x000fc8000cf42700 */
[----:B------:R-:W-:-:S05]  /*0460*/  UP2UR UR50, UPR, URZ, 0x4 ;  /* 0x00000004ff327883 */ /* 0x000fca0008000000 */
[----:B------:R-:W-:Y:S07]  /*0470*/  BRA.U !UP2, `(.L_x_8) ;  /* 0x000000010a207547 */ /* 0x000fee000b800000 */
[----:B------:R-:W-:Y:S01]  /*0480*/  UISETP.NE.U32.AND UP2, UPT, UR4, URZ, UPT ;  /* 0x000000ff0400728c */ /* 0x000fe2000bf45070 */
[----:B-----5:R-:W-:Y:S01]  /*0490*/  FSETP.NEU.AND P0, PT, R35, RZ, PT ;  /* 0x000000ff2300720b */ /* 0x020fe20003f0d000 */
[----:B------:R-:W-:Y:S02]  /*04a0*/  USEL UR4, URZ, 0xffffffff, UP1 ;  /* 0xffffffffff047887 */ /* 0x000fe40008800000 */
[----:B------:R-:W-:-:S10]  /*04b0*/  UISETP.NE.AND.EX UP2, UPT, UR5, URZ, UPT, UP2 ;  /* 0x000000ff0500728c */ /* 0x000fd4000bf45320 */
[----:B------:R-:W-:Y:S01]  /*04c0*/  VOTEU.ANY UP0, P0 ;  /* 0x0000000000ff7886 */ /* 0x000fe20000000100 */
[----:B------:R-:W-:-:S04]  /*04d0*/  @!UP2 USEL UR4, URZ, 0xffffffff, UP0 ;  /* 0xffffffffff04a887 */ /* 0x000fc80008000000 */
[----:B------:R-:W-:-:S04]  /*04e0*/  ULOP3.LUT UR4, UR4, 0x1, URZ, 0xc0, !UPT ;  /* 0x0000000104047892 */ /* 0x000fc8000f8ec0ff */
[----:B------:R-:W-:-:S11]  /*04f0*/  UISETP.NE.U32.AND UP5, UPT, UR4, 0x1, UPT ;  /* 0x000000010400788c */ /* 0x000fd6000bfa5070 */
.L_x_8:
[----:B------:R-:W3:Y:S01]  /*0500*/  SHFL.IDX PT, R0, R66, RZ, 0x1f ;  /* 0x00001fff42007589 */ /* 0x000ee200000e0000 */
[----:B------:R-:W-:-:S04]  /*0510*/  UISETP.NE.AND UP0, UPT, UR10, 0x2, UPT ;  /* 0x000000020a00788c */ /* 0x000fc8000bf05270 */
[----:B------:R-:W-:Y:S02]  /*0520*/  UISETP.EQ.AND UP2, UPT, UR9, URZ, !UP0 ;  /* 0x000000ff0900728c */ /* 0x000fe4000c742270 */
[----:B------:R-:W-:-:S04]  /*0530*/  USEL UR6, URZ, 0x1, UP0 ;  /* 0x00000001ff067887 */ /* 0x000fc80008000000 */
[----:B------:R-:W-:Y:S02]  /*0540*/  PLOP3.LUT P5, PT, P1, PT, UP2, 0x80, 0x8 ;  /* 0x000000000008781c */ /* 0x000fe40000faf028 */
[----:B---3--:R-:W-:-:S13]  /*0550*/  ISETP.NE.AND P0, PT, R0, RZ, PT ;  /* 0x000000ff0000720c */ /* 0x008fda0003f05270 */
[----:B------:R-:W-:Y:S05]  /*0560*/  @P0 BRA `(.L_x_9) ;  /* 0x0000000000640947 */ /* 0x000fea0003800000 */
[----:B------:R-:W-:Y:S01]  /*0570*/  UMOV UR7, 0x400 ;  /* 0x0000040000077882 */ /* 0x000fe20000000000 */
[----:B------:R-:W-:Y:S01]  /*0580*/  UMOV UR5, 0x1 ;  /* 0x0000000100057882 */ /* 0x000fe20000000000 */
[----:B------:R-:W-:Y:S01]  /*0590*/  UMOV UR4, 0x2 ;  /* 0x0000000200047882 */ /* 0x000fe20000000000 */
[----:B------:R-:W-:Y:S02]  /*05a0*/  ULEA UR7, UR37, UR7, 0x18 ;  /* 0x0000000725077291 */ /* 0x000fe4000f8ec0ff */
[----:B------:R-:W-:-:S04]  /*05b0*/  UIADD3 UR12, UPT, UPT, -UR5, 0x100000, URZ ;  /* 0x00100000050c7890 */ /* 0x000fc8000fffe1ff */
[----:B------:R-:W-:Y:S02]  /*05c0*/  USHF.L.U32 UR13, UR12, 0xb, URZ ;  /* 0x0000000b0c0d7899 */ /* 0x000fe400080006ff */
[----:B------:R-:W-:Y:S02]  /*05d0*/  USHF.L.U32 UR12, UR12, 0x1, URZ ;  /* 0x000000010c0c7899 */ /* 0x000fe400080006ff */
[----:B------:R-:W-:-:S04]  /*05e0*/  UIADD3 UR4, UPT, UPT, -UR4, 0x100000, URZ ;  /* 0x0010000004047890 */ /* 0x000fc8000fffe1ff */
[----:B------:R-:W-:Y:S02]  /*05f0*/  USHF.L.U32 UR5, UR4, 0xb, URZ ;  /* 0x0000000b04057899 */ /* 0x000fe400080006ff */
[----:B------:R-:W-:Y:S01]  /*0600*/  USHF.L.U32 UR4, UR4, 0x1, URZ ;  /* 0x0000000104047899 */ /* 0x000fe200080006ff */
[----:B------:R-:W-:Y:S01]  /*0610*/  ELECT P0, URZ, PT ;  /* 0x0000000000ff782f */ /* 0x000fe20003800000 */
[----:B------:R-:W3:Y:S02]  /*0620*/  FENCE.VIEW.ASYNC.S ;  /* 0x00000000000073c6 */ /* 0x000ee40000000000 */
[----:B---3--:R3:W4:Y:S08]  /*0630*/  SYNCS.EXCH.64 URZ, [UR7], UR12 ;  /* 0x0000000c07ff75b2 */ /* 0x0087300008000100 */
[----:B------:R3:W1:Y:S01]  /*0640*/  SYNCS.EXCH.64 URZ, [UR7+0x30], UR4 ;  /* 0x0000300407ff75b2 */ /* 0x0006620008000100 */
        /* <DEDUP_REMOVED lines=10> */
[----:B------:R-:W-:Y:S01]  /*06f0*/  NOP ;  /* 0x0000000000007918 */ /* 0x000fe20000000000 */
.L_x_9:
[----:B------:R-:W2:Y:S01]  /*0700*/  SHFL.IDX PT, R0, R66, RZ, 0x1f ;  /* 0x00001fff42007589 */ /* 0x000ea200000e0000 */
[----:B------:R-:W-:Y:S01]  /*0710*/  NOP ;  /* 0x0000000000007918 */ /* 0x000fe20000000000 */
[----:B--2---:R-:W-:-:S13]  /*0720*/  ISETP.NE.AND P0, PT, R0, 0x1, PT ;  /* 0x000000010000780c */ /* 0x004fda0003f05270 */
[----:B------:R-:W-:Y:S05]  /*0730*/  @P0 BRA `(.L_x_10) ;  /* 0x0000000000540947 */ /* 0x000fea0003800000 */
[----:B---3--:R-:W-:Y:S01]  /*0740*/  UMOV UR7, 0x400 ;  /* 0x0000040000077882 */ /* 0x008fe20000000000 */
        /* <DEDUP_REMOVED lines=10> */
[----:B------:R-:W2:Y:S02]  /*07f0*/  FENCE.VIEW.ASYNC.S ;  /* 0x00000000000073c6 */ /* 0x000ea40000000000 */
[----:B--2---:R2:W3:Y:S08]  /*0800*/  SYNCS.EXCH.64 URZ, [UR7+0x60], UR12 ;  /* 0x0000600c07ff75b2 */ /* 0x0044f00008000100 */
        /* <DEDUP_REMOVED lines=8> */
.L_x_10:
[----:B------:R-:W4:Y:S01]  /*0890*/  SHFL.IDX PT, R0, R66, RZ, 0x1f ;  /* 0x00001fff42007589 */ /* 0x000f2200000e0000 */
[----:B------:R-:W-:Y:S01]  /*08a0*/  NOP ;  /* 0x0000000000007918 */ /* 0x000fe20000000000 */
[----:B----4-:R-:W-:-:S13]  /*08b0*/  ISETP.NE.AND P0, PT, R0, 0x3, PT ;  /* 0x000000030000780c */ /* 0x010fda0003f05270 */
[----:B------:R-:W-:Y:S05]  /*08c0*/  @P0 BRA `(.L_x_11) ;  /* 0x00000000002c0947 */ /* 0x000fea0003800000 */
[----:B--23--:R-:W-:Y:S01]  /*08d0*/  UMOV UR5, 0x400 ;  /* 0x0000040000057882 */ /* 0x00cfe20000000000 */
[----:B------:R-:W-:Y:S01]  /*08e0*/  UMOV UR4, 0x20 ;  /* 0x0000002000047882 */ /* 0x000fe20000000000 */
[----:B------:R-:W-:Y:S02]  /*08f0*/  ULEA UR5, UR37, UR5, 0x18 ;  /* 0x0000000525057291 */ /* 0x000fe4000f8ec0ff */
[----:B------:R-:W-:-:S04]  /*0900*/  UIADD3 UR12, UPT, UPT, -UR4, 0x100000, URZ ;  /* 0x00100000040c7890 */ /* 0x000fc8000fffe1ff */
[----:B------:R-:W-:Y:S02]  /*0910*/  USHF.L.U32 UR13, UR12, 0xb, URZ ;  /* 0x0000000b0c0d7899 */ /* 0x000fe400080006ff */
[----:B------:R-:W-:Y:S01]  /*0920*/  USHF.L.U32 UR12, UR12, 0x1, URZ ;  /* 0x000000010c0c7899 */ /* 0x000fe200080006ff */
[----:B------:R-:W-:Y:S01]  /*0930*/  ELECT P0, URZ, PT ;  /* 0x0000000000ff782f */ /* 0x000fe20003800000 */
[----:B------:R-:W2:Y:S10]  /*0940*/  FENCE.VIEW.ASYNC.S ;  /* 0x00000000000073c6 */ /* 0x000eb40000000000 */
[----:B--2---:R4:W2:Y:S01]  /*0950*/  SYNCS.EXCH.64 URZ, [UR5+0xa0], UR12 ;  /* 0x0000a00c05ff75b2 */ /* 0x0048a20008000100 */
[----:B------:R4:W3:Y:S02]  /*0960*/  SYNCS.EXCH.64 URZ, [UR5+0xa8], UR12 ;  /* 0x0000a80c05ff75b2 */ /* 0x0008e40008000100 */
[----:B----4-:R-:W-:Y:S01]  /*0970*/  NOP ;  /* 0x0000000000007918 */ /* 0x010fe20000000000 */
.L_x_11:
[----:B------:R-:W4:Y:S01]  /*0980*/  SHFL.IDX PT, R0, R66, RZ, 0x1f ;  /* 0x00001fff42007589 */ /* 0x000f2200000e0000 */
[----:B------:R-:W-:Y:S01]  /*0990*/  NOP ;  /* 0x0000000000007918 */ /* 0x000fe20000000000 */
[----:B----4-:R-:W-:-:S13]  /*09a0*/  ISETP.NE.AND P0, PT, R0, 0x4, PT ;  /* 0x000000040000780c */ /* 0x010fda0003f05270 */
[----:B------:R-:W-:Y:S05]  /*09b0*/  @P0 BRA `(.L_x_12) ;  /* 0x0000000000480947 */ /* 0x000fea0003800000 */
[----:B--23--:R-:W-:Y:S01]  /*09c0*/  UMOV UR7, 0x3a0 ;  /* 0x000003a000077882 */ /* 0x00cfe20000000000 */
[----:B------:R-:W-:Y:S01]  /*09d0*/  UMOV UR5, 0x400 ;  /* 0x0000040000057882 */ /* 0x000fe20000000000 */
[----:B------:R-:W-:Y:S01]  /*09e0*/  USEL UR7, UR7, 0x320, UP5 ;  /* 0x0000032007077887 */ /* 0x000fe2000a800000 */
        /* <DEDUP_REMOVED lines=10> */
[----:B--2---:R4:W2:Y:S08]  /*0a90*/  SYNCS.EXCH.64 URZ, [UR5+0xb0], UR12 ;  /* 0x0000b00c05ff75b2 */ /* 0x0048b00008000100 */
[----:B------:R4:W3:Y:S01]  /*0aa0*/  SYNCS.EXCH.64 URZ, [UR5+0xc0], UR14 ;  /* 0x0000c00e05ff75b2 */ /* 0x0008e20008000100 */
[----:B------:R4:W1:Y:S01]  /*0ab0*/  SYNCS.EXCH.64 URZ, [UR5+0xb8], UR12 ;  /* 0x0000b80c05ff75b2 */ /* 0x0008620008000100 */
[----:B------:R4:W1:Y:S02]  /*0ac0*/  SYNCS.EXCH.64 URZ, [UR5+0xc8], UR14 ;  /* 0x0000c80e05ff75b2 */ /* 0x0008640008000100 */
[----:B----4-:R-:W-:Y:S01]  /*0ad0*/  NOP ;  /* 0x0000000000007918 */ /* 0x010fe20000000000 */
.L_x_12:
[----:B------:R-:W4:Y:S01]  /*0ae0*/  SHFL.IDX PT, R0, R66, RZ, 0x1f ;  /* 0x00001fff42007589 */ /* 0x000f2200000e0000 */
[----:B------:R-:W-:Y:S01]  /*0af0*/  NOP ;  /* 0x0000000000007918 */ /* 0x000fe20000000000 */
[----:B----4-:R-:W-:-:S13]  /*0b00*/  ISETP.NE.AND P0, PT, R0, 0x5, PT ;  /* 0x000000050000780c */ /* 0x010fda0003f05270 */
[----:B------:R-:W-:Y:S05]  /*0b10*/  @P0 BRA `(.L_x_13) ;  /* 0x0000000000540947 */ /* 0x000fea0003800000 */
[----:B--23--:R-:W-:Y:S01]  /*0b20*/  UMOV UR7, 0x400 ;  /* 0x0000040000077882 */ /* 0x00cfe20000000000 */
        /* <DEDUP_REMOVED lines=14> */
[----:B------:R4:W1:Y:S01]  /*0c10*/  SYNCS.EXCH.64 URZ, [UR7+0xf8], UR4 ;  /* 0x0000f80407ff75b2 */ /* 0x0008620008000100 */
[----:B------:R4:W1:Y:S01]  /*0c20*/  SYNCS.EXCH.64 URZ, [UR7+0xe0], UR12 ;  /* 0x0000e00c07ff75b2 */ /* 0x0008620008000100 */
[----:B------:R4:W1:Y:S01]  /*0c30*/  SYNCS.EXCH.64 URZ, [UR7+0x100], UR4 ;  /* 0x0001000407ff75b2 */ /* 0x0008620008000100 */
[----:B------:R4:W1:Y:S01]  /*0c40*/  SYNCS.EXCH.64 URZ, [UR7+0xe8], UR12 ;  /* 0x0000e80c07ff75b2 */ /* 0x0008620008000100 */
[----:B------:R4:W1:Y:S02]  /*0c50*/  SYNCS.EXCH.64 URZ, [UR7+0x108], UR4 ;  /* 0x0001080407ff75b2 */ /* 0x0008640008000100 */
[----:B----4-:R-:W-:Y:S01]  /*0c60*/  NOP ;  /* 0x0000000000007918 */ /* 0x010fe20000000000 */
.L_x_13:
[----:B------:R-:W4:Y:S01]  /*0c70*/  SHFL.IDX PT, R0, R66, RZ, 0x1f ;  /* 0x00001fff42007589 */ /* 0x000f2200000e0000 */
[----:B------:R-:W-:Y:S01]  /*0c80*/  ISETP.NE.OR P1, PT, RZ, UR10, !P1 ;  /* 0x0000000aff007c0c */ /* 0x000fe2000cf25670 */
        /* <DEDUP_REMOVED lines=12> */
[----:B------:R4:W3:Y:S01]  /*0d50*/  SYNCS.EXCH.64 URZ, [UR5+0x120], UR12 ;  /* 0x0001200c05ff75b2 */ /* 0x0008e20008000100 */
[----:B------:R4:W1:Y:S01]  /*0d60*/  SYNCS.EXCH.64 URZ, [UR5+0x118], UR12 ;  /* 0x0001180c05ff75b2 */ /* 0x0008620008000100 */
[----:B------:R4:W1:Y:S02]  /*0d70*/  SYNCS.EXCH.64 URZ, [UR5+0x128], UR12 ;  /* 0x0001280c05ff75b2 */ /* 0x0008640008000100 */
[----:B----4-:R-:W-:Y:S01]  /*0d80*/  NOP ;  /* 0x0000000000007918 */ /* 0x010fe20000000000 */
.L_x_14:
[----:B------:R-:W-:Y:S01]  /*0d90*/  VOTEU.ALL UP0, P1 ;  /* 0x0000000000ff7886 */ /* 0x000fe20000800000 */
[----:B--23--:R-:W-:Y:S01]  /*0da0*/  UMOV UR12, 0x20 ;  /* 0x00000020000c7882 */ /* 0x00cfe20000000000 */
[----:B------:R-:W2:Y:S01]  /*0db0*/  LDCU UR5, c[0x0][0x36c] ;  /* 0x00006d80ff0577ac */ /* 0x000ea20008000800 */
[----:B------:R-:W-:Y:S01]  /*0dc0*/  NOP ;  /* 0x0000000000007918 */ /* 0x000fe20000000000 */
[----:B------:R-:W-:Y:S01]  /*0dd0*/  LOP3.LUT R10, R72, 0x1f, RZ, 0xc0, !PT ;  /* 0x0000001f480a7812 */ /* 0x000fe200078ec0ff */
[----:B------:R-:W-:Y:S01]  /*0de0*/  @!UP0 UMOV UR4, 0x400 ;  /* 0x0000040000048882 */ /* 0x000fe20000000000 */
[----:B------:R-:W-:-:S04]  /*0df0*/  @!UP0 UIADD3 UR12, UPT, UPT, -UR12, 0x100000, URZ ;  /* 0x001000000c0c8890 */ /* 0x000fc8000fffe1ff */
[----:B------:R-:W-:Y:S02]  /*0e00*/  @!UP0 USHF.L.U32 UR13, UR12, 0xb, URZ ;  /* 0x0000000b0c0d8899 */ /* 0x000fe400080006ff */
[----:B------:R-:W-:Y:S02]  /*0e10*/  @!UP0 USHF.L.U32 UR12, UR12, 0x1, URZ ;  /* 0x000000010c0c8899 */ /* 0x000fe400080006ff */
[----:B------:R-:W-:Y:S01]  /*0e20*/  @!UP0 ULEA UR4, UR37, UR4, 0x18 ;  /* 0x0000000425048291 */ /* 0x000fe2000f8ec0ff */
[----:B------:R-:W-:Y:S01]  /*0e30*/  VOTEU.ALL UP0, P1 ;  /* 0x0000000000ff7886 */ /* 0x000fe20000800000 */
[----:B------:R-:W-:Y:S02]  /*0e40*/  UISETP.NE.AND UP4, UPT, UR10, URZ, UPT ;  /* 0x000000ff0a00728c */ /* 0x000fe4000bf85270 */
[----:B--2---:R-:W-:Y:S01]  /*0e50*/  UISETP.EQ.U32.AND UP2, UPT, UR5, 0x1, UPT ;  /* 0x000000010500788c */ /* 0x004fe2000bf42070 */
[----:B------:R-:W2:Y:S07]  /*0e60*/  FENCE.VIEW.ASYNC.S ;  /* 0x00000000000073c6 */ /* 0x000eae0000000000 */
[----:B--2---:R2:W3:Y:S01]  /*0e70*/  @!UP0 SYNCS.EXCH.64 URZ, [UR4+0x130], UR12 ;  /* 0x0001300c04ff85b2 */ /* 0x0044e20008000100 */
[----:B------:R-:W-:Y:S05]  /*0e80*/  BRA.U !UP2, `(.L_x_15) ;  /* 0x000000010a087547 */ /* 0x000fea000b800000 */
[----:B-1-3--:R-:W-:Y:S01]  /*0e90*/  UCGABAR_ARV ;  /* 0x00000000000079c7 */ /* 0x00afe20008000000 */
[----:B------:R-:W-:Y:S05]  /*0ea0*/  BRA `(.L_x_16) ;  /* 0x0000000000047947 */ /* 0x000fea0003800000 */
.L_x_15:
[----:B-1-3--:R-:W-:Y:S01]  /*0eb0*/  NOP ;  /* 0x0000000000007918 */ /* 0x00afe20000000000 */
.L_x_16:
[----:B------:R-:W1:Y:S01]  /*0ec0*/  S2R R11, SR_CTAID.X ;  /* 0x00000000000b7919 */ /* 0x000e620000002500 */
[----:B------:R-:W-:-:S05]  /*0ed0*/  CS2R.32 R60, SR_CgaSize ;  /* 0x00000000003c7805 */ /* 0x000fca0000008a00 */
[----:B------:R-:W-:-:S05]  /*0ee0*/  IMAD R60, R60, -0xa0, RZ ;  /* 0xffffff603c3c7824 */ /* 0x000fca00078e02ff */
[----:B------:R-:W-:-:S14]  /*0ef0*/  R2UR UR5, R60 ;  /* 0x000000003c0572ca */ /* 0x000fdc00000e0000 */
[----:B------:R-:W3:Y:S01]  /*0f00*/  LDCU UR5, c[0x0][UR5+0x2b0] ;  /* 0x00005600050577ac */ /* 0x000ee20008000800 */
[----:B------:R-:W-:-:S05]  /*0f10*/  CS2R.32 R0, SR_CgaSize ;  /* 0x0000000000007805 */ /* 0x000fca0000008a00 */
[----:B------:R-:W-:-:S06]  /*0f20*/  IMAD R0, R0, -0xa0, RZ ;  /* 0xffffff6000007824 */ /* 0x000fcc00078e02ff */
[----:B------:R-:W4:Y:S01]  /*0f30*/  LDC R0, c[0x0][R0+0x2a0] ;  /* 0x0000a80000007b82 */ /* 0x000f220000000800 */
[----:B------:R-:W-:Y:S01]  /*0f40*/  PRMT R8, RZ, 0x7610, R8 ;  /* 0x00007610ff087816 */ /* 0x000fe20000000008 */
[----:B------:R-:W3:Y:S01]  /*0f50*/  S2R R20, SR_CTAID.Y ;  /* 0x0000000000147919 */ /* 0x000ee20000002600 */
[----:B------:R-:W-:-:S05]  /*0f60*/  CS2R.32 R60, SR_CgaSize ;  /* 0x00000000003c7805 */ /* 0x000fca0000008a00 */
[----:B------:R-:W-:-:S05]  /*0f70*/  IMAD R60, R60, -0xa0, RZ ;  /* 0xffffff603c3c7824 */ /* 0x000fca00078e02ff */
[----:B--2---:R-:W-:-:S14]  /*0f80*/  R2UR UR4, R60 ;  /* 0x000000003c0472ca */ /* 0x004fdc00000e0000 */
[----:B------:R-:W2:Y:S01]  /*0f90*/  LDCU UR4, c[0x0][UR4+0x2b4] ;  /* 0x00005680040477ac */ /* 0x000ea20008000800 */
[----:B------:R-:W1:Y:S01]  /*0fa0*/  LDCU UR11, c[0x0][0xb30] ;  /* 0x00016600ff0b77ac */ /* 0x000e620008000800 */
[----:B------:R-:W3:Y:S01]  /*0fb0*/  LDC R9, c[0x0][0xb24] ;  /* 0x0002c900ff097b82 */ /* 0x000ee20000000800 */
[----:B------:R-:W-:Y:S02]  /*0fc0*/  UISETP.GT.U32.AND UP0, UPT, UR9, 0xffff, UPT ;  /* 0x0000ffff0900788c */ /* 0x000fe4000bf04070 */
[----:B------:R-:W-:Y:S02]  /*0fd0*/  USHF.L.U32 UR7, UR37, 0xa, URZ ;  /* 0x0000000a25077899 */ /* 0x000fe400080006ff */
[----:B------:R-:W-:Y:S01]  /*0fe0*/  USEL UR12, UR9, 0xffff, !UP0 ;  /* 0x0000ffff090c7887 */ /* 0x000fe2000c000000 */
[----:B------:R-:W-:-:S05]  /*0ff0*/  CS2R.32 R58, SR_CgaSize ;  /* 0x00000000003a7805 */ /* 0x000fca0000008a00 */
[----:B------:R-:W-:-:S06]  /*1000*/  IMAD R58, R58, -0xa0, RZ ;  /* 0xffffff603a3a7824 */ /* 0x000fcc00078e02ff */
[----:B------:R-:W4:Y:S01]  /*1010*/  LDC R58, c[0x0][R58+0x2a4] ;  /* 0x0000a9003a3a7b82 */ /* 0x000f220000000800 */
[----:B------:R-:W-:Y:S02]  /*1020*/  ULOP3.LUT UR7, UR7, 0x800, URZ, 0xc0, !UPT ;  /* 0x0000080007077892 */ /* 0x000fe4000f8ec0ff */
[----:B------:R-:W-:Y:S02]  /*1030*/  ULOP3.LUT UR12, UR12, 0xffff, URZ, 0xc0, !UPT ;  /* 0x0000ffff0c0c7892 */ /* 0x000fe4000f8ec0ff */
[----:B------:R-:W-:-:S03]  /*1040*/  UISETP.NE.AND UP3, UPT, UR10, 0x2, UPT ;  /* 0x000000020a00788c */ /* 0x000fc6000bf65270 */
[----:B------:R-:W4:Y:S01]  /*1050*/  LDC R26, c[0x0][0xb24] ;  /* 0x0002c900ff1a7b82 */ /* 0x000f220000000800 */
[----:B-1----:R-:W-:Y:S01]  /*1060*/  UISETP.NE.AND UP0, UPT, UR11, 0x1, UPT ;  /* 0x000000010b00788c */ /* 0x002fe2000bf05270 */
[----:B------:R-:W-:Y:S01]  /*1070*/  I2FP.F32.U32 R60, R11 ;  /* 0x0000000b003c7245 */ /* 0x000fe20000201000 */
[----:B------:R-:W-:-:S05]  /*1080*/  IMAD.MOV.U32 R21, RZ, RZ, R11 ;  /* 0x000000ffff157224 */ /* 0x000fca00078e000b */
[----:B------:R-:W1:Y:S01]  /*1090*/  S2UR UR36, SR_CTAID.Z ;  /* 0x00000000002479c3 */ /* 0x000e620000002700 */
[----:B---3--:R-:W-:Y:S02]  /*10a0*/  ISETP.GE.AND P0, PT, R9, 0x1, PT ;  /* 0x000000010900780c */ /* 0x008fe40003f06270 */
[----:B------:R-:W-:Y:S01]  /*10b0*/  I2FP.F32.U32 R3, R20 ;  /* 0x0000001400037245 */ /* 0x000fe20000201000 */
[----:B------:R-:W-:Y:S01]  /*10c0*/  FMUL R60, R60, UR5 ;  /* 0x000000053c3c7c20 */ /* 0x000fe20008400000 */
[----:B------:R-:W-:-:S03]  /*10d0*/  USHF.R.U32.HI UR5, URZ, 0x6, UR7 ;  /* 0x00000006ff057899 */ /* 0x000fc60008011607 */
[----:B--2---:R-:W-:Y:S01]  /*10e0*/  FMUL R3, R3, UR4 ;  /* 0x0000000403037c20 */ /* 0x004fe20008400000 */
[----:B------:R-:W-:Y:S01]  /*10f0*/  UMOV UR4, 0x5 ;  /* 0x0000000500047882 */ /* 0x000fe20000000000 */
[----:B------:R-:W2:Y:S01]  /*1100*/  F2I.U32.TRUNC.NTZ R60, R60 ;  /* 0x0000003c003c7305 */ /* 0x000ea2000020f000 */
[----:B------:R-:W-:-:S07]  /*1110*/  USHF.L.U32 UR4, UR4, UR12, URZ ;  /* 0x0000000c04047299 */ /* 0x000fce00080006ff */
[----:B------:R-:W3:Y:S01]  /*1120*/  F2I.U32.TRUNC.NTZ R3, R3 ;  /* 0x0000000300037305 */ /* 0x000ee2000020f000 */
[----:B--2---:R-:W-:-:S04]  /*1130*/  IMAD.MOV R60, RZ, RZ, -R60 ;  /* 0x000000ffff3c7224 */ /* 0x004fc800078e0a3c */
[----:B----4-:R-:W-:Y:S01]  /*1140*/  IMAD R60, R0, R60, R11 ;  /* 0x0000003c003c7224 */ /* 0x010fe200078e020b */
[----:B------:R-:W-:Y:S02]  /*1150*/  PRMT R0, RZ, 0x7610, R0 ;  /* 0x00007610ff007816 */ /* 0x000fe40000000000 */
[----:B---3--:R-:W-:-:S05]  /*1160*/  IADD3 R3, PT, PT, -R3, RZ, RZ ;  /* 0x000000ff03037210 */ /* 0x008fca0007ffe1ff */
[----:B------:R-:W-:Y:S01]  /*1170*/  IMAD R58, R58, R3, R20 ;  /* 0x000000033a3a7224 */ /* 0x000fe200078e0214 */
[----:B-1----:R-:W-:Y:S06]  /*1180*/  BRA.U UP4, `(.L_x_17) ;  /* 0x0000000104387547 */ /* 0x002fec000b800000 */
[----:B------:R-:W-:Y:S02]  /*1190*/  ISETP.NE.AND P1, PT, R58, RZ, PT ;  /* 0x000000ff3a00720c */ /* 0x000fe40003f25270 */
[C---:B------:R-:W-:Y:S02]  /*11a0*/  LOP3.LUT R0, R60.reuse, 0x2, RZ, 0x3c, !PT ;  /* 0x000000023c007812 */ /* 0x040fe400078e3cff */
[----:B------:R-:W-:Y:S02]  /*11b0*/  ISETP.GT.U32.AND P2, PT, R60, 0x1, P1 ;  /* 0x000000013c00780c */ /* 0x000fe40000f44070 */
[----:B------:R-:W-:Y:S01]  /*11c0*/  ISETP.GT.U32.AND P1, PT, R0, 0x1, P1 ;  /* 0x000000010000780c */ /* 0x000fe20000f24070 */
[----:B------:R-:W-:Y:S01]  /*11d0*/  IMAD.MOV.U32 R0, RZ, RZ, 0x3 ;  /* 0x00000003ff007424 */ /* 0x000fe200078e00ff */
[----:B------:R-:W-:Y:S02]  /*11e0*/  SEL R4, RZ, 0x1, P2 ;  /* 0x00000001ff047807 */ /* 0x000fe40001000000 */
[----:B------:R-:W-:-:S02]  /*11f0*/  SEL R2, RZ, 0x4, P1 ;  /* 0x00000004ff027807 */ /* 0x000fc40000800000 */
[----:B------:R-:W-:Y:S02]  /*1200*/  SEL R5, RZ, 0x2, P2 ;  /* 0x00000002ff057807 */ /* 0x000fe40001000000 */
[----:B------:R-:W-:Y:S02]  /*1210*/  LOP3.LUT R3, R60, 0xfffffffe, RZ, 0xc0, !PT ;  /* 0xfffffffe3c037812 */ /* 0x000fe400078ec0ff */
[----:B------:R-:W-:Y:S02]  /*1220*/  IADD3 R5, PT, PT, R2, R5, R4 ;  /* 0x0000000502057210 */ /* 0x000fe40007ffe004 */
[----:B------:R-:W-:Y:S02]  /*1230*/  SEL R2, RZ, 0x8, P1 ;  /* 0x00000008ff027807 */ /* 0x000fe40000800000 */
[----:B------:R-:W-:-:S03]  /*1240*/  SHF.L.U32 R0, R0, R3, RZ ;  /* 0x0000000300007219 */ /* 0x000fc600000006ff */
[----:B------:R-:W-:-:S05]  /*1250*/  IMAD.IADD R2, R5, 0x1, R2 ;  /* 0x0000000105027824 */ /* 0x000fca00078e0202 */
[----:B------:R-:W-:Y:S02]  /*1260*/  PRMT R8, R2, 0x7610, R8 ;  /* 0x0000761002087816 */ /* 0x000fe40000000008 */
.L_x_17:
[----:B------:R-:W-:Y:S05]  /*1270*/  @!P0 BRA `(.L_x_18) ;  /* 0x0000000000b88947 */ /* 0x000fea0003800000 */
[----:B------:R-:W1:Y:S01]  /*1280*/  LDC.64 R4, c[0x0][0xb18] ;  /* 0x0002c600ff047b82 */ /* 0x000e620000000a00 */
[----:B------:R-:W-:-:S07]  /*1290*/  ISETP.NE.AND P0, PT, R9, 0x1, PT ;  /* 0x000000010900780c */ /* 0x000fce0003f05270 */
[----:B------:R-:W2:Y:S08]  /*12a0*/  LDC R14, c[0x0][0xb0c] ;  /* 0x0002c300ff0e7b82 */ /* 0x000eb00000000800 */
[----:B------:R-:W3:Y:S08]  /*12b0*/  LDC R13, c[0x0][0x370] ;  /* 0x0000dc00ff0d7b82 */ /* 0x000ef00000000800 */
[----:B------:R-:W4:Y:S01]  /*12c0*/  LDC R16, c[0x0][0x374] ;  /* 0x0000dd00ff107b82 */ /* 0x000f220000000800 */
[----:B-1----:R-:W-:-:S07]  /*12d0*/  ISETP.NE.AND P1, PT, R4, 0x1, PT ;  /* 0x000000010400780c */ /* 0x002fce0003f25270 */
[----:B------:R-:W3:Y:S01]  /*12e0*/  LDC.64 R6, c[0x0][0xb10] ;  /* 0x0002c400ff067b82 */ /* 0x000ee20000000a00 */
[----:B--2---:R-:W-:-:S07]  /*12f0*/  ISETP.NE.AND P2, PT, R14, 0x1, PT ;  /* 0x000000010e00780c */ /* 0x004fce0003f45270 */
[----:B------:R-:W1:Y:S08]  /*1300*/  LDC R12, c[0x0][0xb20] ;  /* 0x0002c800ff0c7b82 */ /* 0x000e700000000800 */
[----:B------:R-:W2:Y:S01]  /*1310*/  LDC.64 R2, c[0x0][0xb28] ;  /* 0x0002ca00ff027b82 */ /* 0x000ea20000000a00 */
[----:B----4-:R-:W-:-:S04]  /*1320*/  IMAD.HI.U32 R15, R16, R5, RZ ;  /* 0x00000005100f7227 */ /* 0x010fc800078e00ff */
[----:B------:R-:W-:-:S04]  /*1330*/  IMAD.HI.U32 R5, R20, R5, RZ ;  /* 0x0000000514057227 */ /* 0x000fc800078e00ff */
[----:B---3--:R-:W-:-:S04]  /*1340*/  IMAD.HI.U32 R18, R13, R6, RZ ;  /* 0x000000060d127227 */ /* 0x008fc800078e00ff */
[C---:B------:R-:W-:Y:S01]  /*1350*/  IMAD.HI.U32 R22, R11.reuse, R6, RZ ;  /* 0x000000060b167227 */ /* 0x040fe200078e00ff */
[-C--:B------:R-:W-:Y:S02]  /*1360*/  @P2 SHF.R.U32.HI R13, RZ, R7.reuse, R18 ;  /* 0x00000007ff0d2219 */ /* 0x080fe40000011612 */
[-C--:B-1----:R-:W-:Y:S02]  /*1370*/  @P1 SHF.R.U32.HI R16, RZ, R12.reuse, R15 ;  /* 0x0000000cff101219 */ /* 0x082fe4000001160f */
[----:B------:R-:W-:Y:S02]  /*1380*/  SHF.R.U32.HI R5, RZ, R12, R5 ;  /* 0x0000000cff057219 */ /* 0x000fe40000011605 */
[----:B------:R-:W-:Y:S02]  /*1390*/  SHF.R.U32.HI R22, RZ, R7, R22 ;  /* 0x00000007ff167219 */ /* 0x000fe40000011616 */
[----:B------:R-:W-:Y:S01]  /*13a0*/  SEL R5, R20, R5, !P1 ;  /* 0x0000000514057207 */ /* 0x000fe20004800000 */
[----:B--2---:R-:W-:Y:S01]  /*13b0*/  IMAD.HI.U32 R18, R16, R2, RZ ;  /* 0x0000000210127227 */ /* 0x004fe200078e00ff */
[----:B------:R-:W-:-:S02]  /*13c0*/  SEL R21, R11, R22, !P2 ;  /* 0x000000160b157207 */ /* 0x000fc40005000000 */
[----:B------:R-:W-:Y:S01]  /*13d0*/  IADD3 R7, PT, PT, -R5, RZ, RZ ;  /* 0x000000ff05077210 */ /* 0x000fe20007ffe1ff */
[----:B------:R-:W-:Y:S01]  /*13e0*/  IMAD.HI.U32 R6, R13, R2, RZ ;  /* 0x000000020d067227 */ /* 0x000fe200078e00ff */
[----:B------:R-:W-:-:S03]  /*13f0*/  @P0 SHF.R.U32.HI R16, RZ, R3, R18 ;  /* 0x00000003ff100219 */ /* 0x000fc60000011612 */
[----:B------:R-:W-:Y:S01]  /*1400*/  IMAD R7, R4, R7, R20 ;  /* 0x0000000704077224 */ /* 0x000fe200078e0214 */
[----:B------:R-:W-:Y:S01]  /*1410*/  @P0 SHF.R.U32.HI R13, RZ, R3, R6 ;  /* 0x00000003ff0d0219 */ /* 0x000fe20000011606 */
[----:B------:R-:W-:-:S04]  /*1420*/  IMAD R16, R16, R9, RZ ;  /* 0x0000000910107224 */ /* 0x000fc800078e02ff */
[----:B------:R-:W-:Y:S01]  /*1430*/  IMAD R6, R13, R9, RZ ;  /* 0x000000090d067224 */ /* 0x000fe200078e02ff */
[----:B------:R-:W-:-:S04]  /*1440*/  ISETP.GE.AND P1, PT, R5, R16, PT ;  /* 0x000000100500720c */ /* 0x000fc80003f26270 */
[----:B------:R-:W-:Y:S01]  /*1450*/  ISETP.GE.OR P1, PT, R21, R6, P1 ;  /* 0x000000061500720c */ /* 0x000fe20000f26670 */
[----:B------:R-:W-:-:S05]  /*1460*/  IMAD.HI.U32 R6, R5, R2, RZ ;  /* 0x0000000205067227 */ /* 0x000fca00078e00ff */
[----:B------:R-:W-:-:S04]  /*1470*/  SHF.R.U32.HI R6, RZ, R3, R6 ;  /* 0x00000003ff067219 */ /* 0x000fc80000011606 */
[----:B------:R-:W-:-:S03]  /*1480*/  SEL R6, R5, R6, !P0 ;  /* 0x0000000605067207 */ /* 0x000fc60004000000 */
[----:B------:R-:W-:Y:S01]  /*1490*/  @!P1 IMAD.HI.U32 R12, R21, R2, RZ ;  /* 0x00000002150c9227 */ /* 0x000fe200078e00ff */
[----:B------:R-:W-:-:S04]  /*14a0*/  IADD3 R2, PT, PT, -R6, RZ, RZ ;  /* 0x000000ff06027210 */ /* 0x000fc80007ffe1ff */
[----:B------:R-:W-:Y:S01]  /*14b0*/  @!P1 SHF.R.U32.HI R12, RZ, R3, R12 ;  /* 0x00000003ff0c9219 */ /* 0x000fe2000001160c */
[----:B------:R-:W-:-:S03]  /*14c0*/  IMAD R2, R9, R2, R5 ;  /* 0x0000000209027224 */ /* 0x000fc600078e0205 */
[----:B------:R-:W-:-:S05]  /*14d0*/  @!P1 SEL R3, R21, R12, !P0 ;  /* 0x0000000c15039207 */ /* 0x000fca0004000000 */
[--C-:B------:R-:W-:Y:S02]  /*14e0*/  @!P1 IMAD.IADD R6, R6, 0x1, -R3.reuse ;  /* 0x0000000106069824 */ /* 0x100fe400078e0a03 */
[----:B------:R-:W-:Y:S01]  /*14f0*/  @!P1 IMAD R3, R2, R13, R3 ;  /* 0x0000000d02039224 */ /* 0x000fe200078e0203 */
[----:B------:R-:W-:Y:S01]  /*1500*/  IADD3 R2, PT, PT, -R21, RZ, RZ ;  /* 0x000000ff15027210 */ /* 0x000fe20007ffe1ff */
[----:B------:R-:W-:Y:S02]  /*1510*/  @!P1 IMAD R5, R6, R9, R21 ;  /* 0x0000000906059224 */ /* 0x000fe400078e0215 */
[----:B------:R-:W-:Y:S02]  /*1520*/  @!P1 IMAD.MOV.U32 R21, RZ, RZ, R3 ;  /* 0x000000ffff159224 */ /* 0x000fe400078e0003 */
[----:B------:R-:W-:Y:S02]  /*1530*/  IMAD R2, R14, R2, R11 ;  /* 0x000000020e027224 */ /* 0x000fe400078e020b */
[----:B------:R-:W-:-:S02]  /*1540*/  IMAD R20, R5, R4, R7 ;  /* 0x0000000405147224 */ /* 0x000fc400078e0207 */
[----:B------:R-:W-:Y:S02]  /*1550*/  IMAD R21, R21, R14, R2 ;  /* 0x0000000e15157224 */ /* 0x000fe400078e0202 */
.L_x_18:
[----:B------:R-:W-:Y:S05]  /*1560*/  BRA.U UP0, `(.L_x_19) ;  /* 0x0000000100407547 */ /* 0x000fea000b800000 */
[----:B------:R-:W1:Y:S08]  /*1570*/  LDC.64 R4, c[0x0][0xb10] ;  /* 0x0002c400ff047b82 */ /* 0x000e700000000a00 */
[----:B------:R-:W2:Y:S08]  /*1580*/  LDC.64 R2, c[0x0][0xb18] ;  /* 0x0002c600ff027b82 */ /* 0x000eb00000000a00 */
[----:B------:R-:W3:Y:S08]  /*1590*/  LDC R6, c[0x0][0xb20] ;  /* 0x0002c800ff067b82 */ /* 0x000ef00000000800 */
[----:B------:R-:W4:Y:S01]  /*15a0*/  LDC R12, c[0x0][0xb0c] ;  /* 0x0002c300ff0c7b82 */ /* 0x000f220000000800 */
[----:B-1----:R-:W-:-:S05]  /*15b0*/  IMAD.HI.U32 R4, R21, R4, RZ ;  /* 0x0000000415047227 */ /* 0x002fca00078e00ff */
[----:B------:R-:W-:Y:S01]  /*15c0*/  SHF.R.U32.HI R4, RZ, R5, R4 ;  /* 0x00000005ff047219 */ /* 0x000fe20000011604 */
[----:B--2---:R-:W-:Y:S01]  /*15d0*/  IMAD.HI.U32 R3, R20, R3, RZ ;  /* 0x0000000314037227 */ /* 0x004fe200078e00ff */
[----:B------:R-:W-:-:S04]  /*15e0*/  ISETP.NE.AND P0, PT, R2, 0x1, PT ;  /* 0x000000010200780c */ /* 0x000fc80003f05270 */
[----:B---3--:R-:W-:-:S04]  /*15f0*/  SHF.R.U32.HI R3, RZ, R6, R3 ;  /* 0x00000006ff037219 */ /* 0x008fc80000011603 */
[----:B------:R-:W-:Y:S02]  /*1600*/  SEL R3, R20, R3, !P0 ;  /* 0x0000000314037207 */ /* 0x000fe40004000000 */
[----:B----4-:R-:W-:-:S04]  /*1610*/  ISETP.NE.AND P1, PT, R12, 0x1, PT ;  /* 0x000000010c00780c */ /* 0x010fc80003f25270 */
[----:B------:R-:W-:-:S05]  /*1620*/  SEL R6, R21, R4, !P1 ;  /* 0x0000000415067207 */ /* 0x000fca0004800000 */
[----:B------:R-:W-:Y:S02]  /*1630*/  IMAD.IADD R4, R3, 0x1, -R6 ;  /* 0x0000000103047824 */ /* 0x000fe400078e0a06 */
[----:B------:R-:W-:Y:S02]  /*1640*/  IMAD.IADD R3, R6, 0x1, -R3 ;  /* 0x0000000106037824 */ /* 0x000fe400078e0a03 */
[----:B------:R-:W-:Y:S02]  /*1650*/  IMAD R21, R4, R12, R21 ;  /* 0x0000000c04157224 */ /* 0x000fe400078e0215 */
[----:B------:R-:W-:Y:S02]  /*1660*/  IMAD R20, R3, R2, R20 ;  /* 0x0000000203147224 */ /* 0x000fe400078e0214 */
.L_x_19:
[----:B------:R-:W-:Y:S05]  /*1670*/  BRA.U !UP2, `(.L_x_20) ;  /* 0x000000010a0c7547 */ /* 0x000fea000b800000 */
[----:B------:R-:W-:Y:S01]  /*1680*/  UCGABAR_WAIT ;  /* 0x0000000000007dc7 */ /* 0x000fe20008000000 */
[----:B------:R-:W-:Y:S01]  /*1690*/  CCTL.IVALL ;  /* 0x00000000ff00798f */ /* 0x000fe20002000000 */
[----:B------:R-:W-:Y:S05]  /*16a0*/  BRA `(.L_x_21) ;  /* 0x0000000000047947 */ /* 0x000fea0003800000 */
.L_x_20:
[----:B------:R-:W-:Y:S06]  /*16b0*/  BAR.SYNC.DEFER_BLOCKING 0x0 ;  /* 0x0000000000007b1d */ /* 0x000fec0000010000 */
.L_x_21:
[----:B------:R-:W-:Y:S05]  /*16c0*/  BRA.U UP3, `(.L_x_22) ;  /* 0x00000015030c7547 */ /* 0x000fea000b800000 */
[----:B------:R-:W1:Y:S01]  /*16d0*/  LDCU UR13, c[0x0][0x38c] ;  /* 0x00007180ff0d77ac */ /* 0x000e620008000800 */
[----:B------:R-:W2:Y:S01]  /*16e0*/  LDC R9, c[0x0][0x370] ;  /* 0x0000dc00ff097b82 */ /* 0x000ea20000000800 */
[----:B------:R-:W-:Y:S01]  /*16f0*/  IMAD.SHL.U32 R16, R11, 0x40, RZ ;  /* 0x000000400b107824 */ /* 0x000fe200078e00ff */
[----:B------:R-:W-:Y:S01]  /*1700*/  PLOP3.LUT P1, PT, PT, PT, UP5, 0x80, 0x8 ;  /* 0x000000000008781c */ /* 0x000fe20003f2f058 */
[----:B------:R-:W-:Y:S01]  /*1710*/  HFMA2 R12, -RZ, RZ, 0, 0 ;  /* 0x00000000ff0c7431 */ /* 0x000fe200000001ff */
[----:B------:R-:W-:Y:S01]  /*1720*/  UISETP.NE.AND UP1, UPT, UR10, URZ, UPT ;  /* 0x000000ff0a00728c */ /* 0x000fe2000bf25270 */
[----:B------:R-:W-:Y:S01]  /*1730*/  ISETP.NE.AND P4, PT, R10, RZ, P5 ;  /* 0x000000ff0a00720c */ /* 0x000fe20002f85270 */
[----:B------:R-:W-:Y:S01]  /*1740*/  IMAD.MOV.U32 R15, RZ, RZ, 0x1 ;  /* 0x00000001ff0f7424 */ /* 0x000fe200078e00ff */
[----:B------:R-:W-:Y:S01]  /*1750*/  PLOP3.LUT P1, PT, P1, PT, PT, 0x8, 0x80 ;  /* 0x000000000080781c */ /* 0x000fe20000f2e170 */
[----:B------:R-:W3:Y:S01]  /*1760*/  LDC R0, c[0x0][0x374] ;  /* 0x0000dd00ff007b82 */ /* 0x000ee20000000800 */
[----:B------:R-:W-:Y:S01]  /*1770*/  IMAD.MOV.U32 R14, RZ, RZ, RZ ;  /* 0x000000ffff0e7224 */ /* 0x000fe200078e00ff */
[----:B------:R-:W-:Y:S01]  /*1780*/  MOV R8, 0x1 ;  /* 0x0000000100087802 */ /* 0x000fe20000000f00 */
[----:B------:R-:W-:Y:S01]  /*1790*/  IMAD.MOV.U32 R10, RZ, RZ, RZ ;  /* 0x000000ffff0a7224 */ /* 0x000fe200078e00ff */
[----:B------:R-:W-:Y:S01]  /*17a0*/  LOP3.LUT R16, R16, 0x40, RZ, 0xc0, !PT ;  /* 0x0000004010107812 */ /* 0x000fe200078ec0ff */
[----:B------:R-:W4:Y:S01]  /*17b0*/  LDCU.64 UR22, c[0x0][0x348] ;  /* 0x00006900ff1677ac */ /* 0x000f220008000a00 */
[----:B-1----:R-:W-:-:S02]  /*17c0*/  UIADD3 UR8, UPT, UPT, UR13, 0x3f, URZ ;  /* 0x0000003f0d087890 */ /* 0x002fc4000fffe0ff */
[----:B------:R-:W-:Y:S02]  /*17d0*/  USEL UR25, UR6, 0x2, UP1 ;  /* 0x0000000206197887 */ /* 0x000fe40008800000 */
[----:B------:R-:W-:Y:S01]  /*17e0*/  USHF.R.S32.HI UR15, URZ, 0x1f, UR8 ;  /* 0x0000001fff0f7899 */ /* 0x000fe20008011408 */
[----:B------:R-:W-:-:S03]  /*17f0*/  UMOV UR26, URZ ;  /* 0x000000ff001a7c82 */ /* 0x000fc60008000000 */
[----:B------:R-:W-:Y:S02]  /*1800*/  ULEA.HI UR15, UR15, UR8, URZ, 0x6 ;  /* 0x000000080f0f7291 */ /* 0x000fe4000f8f30ff */
[----:B------:R-:W-:Y:S02]  /*1810*/  UIADD3 UR8, UPT, UPT, UR13, -0x1, URZ ;  /* 0xffffffff0d087890 */ /* 0x000fe4000fffe0ff */
[----:B------:R-:W-:Y:S02]  /*1820*/  USHF.R.S32.HI UR15, URZ, 0x6, UR15 ;  /* 0x00000006ff0f7899 */ /* 0x000fe4000801140f */
[----:B------:R-:W-:Y:S02]  /*1830*/  UISETP.GE.U32.AND UP2, UPT, UR8, -0x7f, UPT ;  /* 0xffffff810800788c */ /* 0x000fe4000bf46070 */
[----:B------:R-:W-:Y:S02]  /*1840*/  UISETP.LT.U32.AND UP0, UPT, UR15, 0x6, UPT ;  /* 0x000000060f00788c */ /* 0x000fe4000bf01070 */
[----:B------:R-:W-:-:S02]  /*1850*/  UIADD3 UR13, UPT, UPT, UR13, 0x7e, URZ ;  /* 0x0000007e0d0d7890 */ /* 0x000fc4000fffe0ff */
[----:B------:R-:W-:-:S04]  /*1860*/  USEL UR14, UR15, 0x6, UP0 ;  /* 0x000000060f0e7887 */ /* 0x000fc80008000000 */
[----:B------:R-:W-:Y:S02]  /*1870*/  UIADD3 UR24, UPT, UPT, UR14, -0x1, URZ ;  /* 0xffffffff0e187890 */ /* 0x000fe4000fffe0ff */
[----:B------:R-:W-:Y:S02]  /*1880*/  @UP2 UIADD3 UR24, UPT, UPT, UR14, URZ, URZ ;  /* 0x000000ff0e182290 */ /* 0x000fe4000fffe0ff */
[----:B------:R-:W-:Y:S02]  /*1890*/  UIADD3 UR27, UPT, UPT, UR15, -UR14, URZ ;  /* 0x8000000e0f1b7290 */ /* 0x000fe4000fffe0ff */
[----:B------:R-:W-:Y:S02]  /*18a0*/  UIADD3 UR21, UPT, UPT, UR24, 0x1, URZ ;  /* 0x0000000118157890 */ /* 0x000fe4000fffe0ff */
[----:B--2-4-:R-:W-:-:S12]  /*18b0*/  UIADD3 UR24, UPT, UPT, -UR24, URZ, URZ ;  /* 0x000000ff18187290 */ /* 0x014fd8000fffe1ff */
.L_x_42:
[----:B------:R-:W-:Y:S01]  /*18c0*/  UISETP.NE.AND UP0, UPT, UR37, URZ, UPT ;  /* 0x000000ff2500728c */ /* 0x000fe2000bf05270 */
[----:B------:R-:W1:Y:S08]  /*18d0*/  S2UR UR37, SR_CgaCtaId ;  /* 0x00000000002579c3 */ /* 0x000e700000008800 */
[----:B------:R-:W-:Y:S05]  /*18e0*/  BRA.U UP0, `(.L_x_23) ;  /* 0x0000000100347547 */ /* 0x000fea000b800000 */
[----:B------:R-:W2:Y:S01]  /*18f0*/  S2R R2, SR_CgaCtaId ;  /* 0x0000000000027919 */ /* 0x000ea20000008800 */
[----:B------:R-:W-:-:S04]  /*1900*/  MOV R3, 0x400 ;  /* 0x0000040000037802 */ /* 0x000fc80000000f00 */
[----:B--2---:R-:W-:Y:S02]  /*1910*/  LEA R3, R2, R3, 0x18 ;  /* 0x0000000302037211 */ /* 0x004fe400078ec0ff */
[----:B------:R-:W-:-:S03]  /*1920*/  SHF.L.U32 R2, R8, 0x1f, RZ ;  /* 0x0000001f08027819 */ /* 0x000fc600000006ff */
[----:B------:R-:W-:-:S04]  /*1930*/  IMAD R3, R10, 0x8, R3 ;  /* 0x000000080a037824 */ /* 0x000fc800078e0203 */
[----:B------:R-:W2:Y:S02]  /*1940*/  SYNCS.PHASECHK.TRANS64.TRYWAIT P0, [R3+URZ+0x120], R2 ;  /* 0x00012002030075a7 */ /* 0x000ea400080011ff */
[----:B--2---:R-:W-:Y:S05]  /*1950*/  @!P0 BRA `(.L_x_24) ;  /* 0x00000070005c8947 */ /* 0x004fea0003800000 */
.L_x_151:
[----:B------:R-:W-:Y:S01]  /*1960*/  VIADD R10, R10, 0x1 ;  /* 0x000000010a0a7836 */ /* 0x000fe20000000000 */
[----:B------:R2:W-:Y:S04]  /*1970*/  SYNCS.ARRIVE.TRANS64.A1T0 RZ, [R3+URZ+0x110], RZ ;  /* 0x000110ff03ff79a7 */ /* 0x0005e800081000ff */
[----:B------:R-:W-:-:S04]  /*1980*/  ISETP.NE.AND P0, PT, R10, 0x2, PT ;  /* 0x000000020a00780c */ /* 0x000fc80003f05270 */
[----:B------:R-:W-:Y:S02]  /*1990*/  SEL R10, R10, RZ, P0 ;  /* 0x000000ff0a0a7207 */ /* 0x000fe40000000000 */
[----:B--2---:R-:W-:-:S04]  /*19a0*/  SEL R3, RZ, 0x1, P0 ;  /* 0x00000001ff037807 */ /* 0x004fc80000000000 */
[----:B------:R-:W-:-:S07]  /*19b0*/  LOP3.LUT R8, R8, R3, RZ, 0x3c, !PT ;  /* 0x0000000308087212 */ /* 0x000fce00078e3cff */
.L_x_23:
[----:B------:R-:W-:Y:S01]  /*19c0*/  UMOV UR6, 0x400 ;  /* 0x0000040000067882 */ /* 0x000fe20000000000 */
[----:B------:R-:W-:Y:S01]  /*19d0*/  LEA.HI R3, R21, R21, RZ, 0x1 ;  /* 0x0000001515037211 */ /* 0x000fe200078f08ff */
[----:B-1----:R-:W-:Y:S01]  /*19e0*/  ULEA UR6, UR37, UR6, 0x18 ;  /* 0x0000000625067291 */ /* 0x002fe2000f8ec0ff */
[----:B------:R-:W-:Y:S01]  /*19f0*/  SHF.L.U32 R2, R15, 0x1f, RZ ;  /* 0x0000001f0f027819 */ /* 0x000fe200000006ff */
[----:B------:R-:W-:Y:S01]  /*1a00*/  UISETP.GE.U32.AND UP0, UPT, UR13, 0x7f, UPT ;  /* 0x0000007f0d00788c */ /* 0x000fe2000bf06070 */
[C---:B------:R-:W-:Y:S01]  /*1a10*/  R2UR UR9, R16.reuse ;  /* 0x00000000100972ca */ /* 0x040fe200000e0000 */
[----:B------:R-:W-:Y:S01]  /*1a20*/  ULEA UR8, UR26, UR6, 0x3 ;  /* 0x000000061a087291 */ /* 0x000fe2000f8e18ff */
[----:B------:R-:W-:Y:S01]  /*1a30*/  IMAD.SHL.U32 R3, R3, 0x40, RZ ;  /* 0x0000004003037824 */ /* 0x000fe200078e00ff */
[----:B------:R-:W-:Y:S01]  /*1a40*/  R2UR UR10, R16 ;  /* 0x00000000100a72ca */ /* 0x000fe200000e0000 */
[----:B------:R-:W-:-:S03]  /*1a50*/  UMOV UR28, URZ ;  /* 0x000000ff001c7c82 */ /* 0x000fc60008000000 */
[----:B------:R-:W-:-:S03]  /*1a60*/  R2UR UR34, R3 ;  /* 0x00000000032272ca */ /* 0x000fc600000e0000 */
[----:B------:R1:W2:Y:S01]  /*1a70*/  SYNCS.PHASECHK.TRANS64.TRYWAIT P0, [UR8+0x30], R2 ;  /* 0x00003002ff0075a7 */ /* 0x0002a20008001108 */
[----:B------:R-:W-:-:S09]  /*1a80*/  R2UR UR8, R20 ;  /* 0x00000000140872ca */ /* 0x000fd200000e0000 */
[----:B------:R-:W-:-:S04]  /*1a90*/  ULOP3.LUT UR34, UR9, 0xffffff80, UR34, 0xf8, !UPT ;  /* 0xffffff8009227892 */ /* 0x000fc8000f8ef822 */
[----:B------:R-:W-:Y:S01]  /*1aa0*/  ULEA UR10, UR8, UR10, 0x7 ;  /* 0x0000000a080a7291 */ /* 0x000fe2000f8e38ff */
[----:B------:R-:W-:Y:S11]  /*1ab0*/  BRA.U !UP0, `(.L_x_25) ;  /* 0x0000000108cc7547 */ /* 0x000ff6000b800000 */
[----:B------:R-:W-:Y:S01]  /*1ac0*/  UMOV UR16, UR24 ;  /* 0x0000001800107c82 */ /* 0x000fe20008000000 */
[----:B------:R-:W-:Y:S01]  /*1ad0*/  UMOV UR20, UR26 ;  /* 0x0000001a00147c82 */ /* 0x000fe20008000000 */
[----:B------:R-:W-:Y:S01]  /*1ae0*/  UMOV UR35, URZ ;  /* 0x000000ff00237c82 */ /* 0x000fe20008000000 */
[----:B------:R-:W-:-:S05]  /*1af0*/  UMOV UR11, UR5 ;  /* 0x00000005000b7c82 */ /* 0x000fca0008000000 */
.L_x_31:
[----:B------:R-:W-:Y:S01]  /*1b00*/  ULEA UR33, UR20, UR6, 0x3 ;  /* 0x0000000614217291 */ /* 0x000fe2000f8e18ff */
[----:B------:R-:W-:Y:S01]  /*1b10*/  @P5 MOV R3, 0x8000 ;  /* 0x0000800000035802 */ /* 0x000fe20000000f00 */
[----:B-12-4-:R-:W-:Y:S10]  /*1b20*/  @P0 BRA `(.L_x_26) ;  /* 0x00000000000c0947 */ /* 0x016ff40003800000 */
[----:B------:R-:W-:-:S04]  /*1b30*/  SHF.L.U32 R5, R15, 0x1f, RZ ;  /* 0x0000001f0f057819 */ /* 0x000fc800000006ff */
[----:B------:R-:W2:Y:S02]  /*1b40*/  SYNCS.PHASECHK.TRANS64.TRYWAIT P0, [UR33+0x30], R5 ;  /* 0x00003005ff0075a7 */ /* 0x000ea40008001121 */
[----:B--2---:R-:W-:Y:S05]  /*1b50*/  @!P0 BRA `(.L_x_27) ;  /* 0x0000006c00f08947 */ /* 0x004fea0003800000 */
.L_x_26:
[----:B------:R2:W-:Y:S01]  /*1b60*/  @P5 SYNCS.ARRIVE.TRANS64 RZ, [UR33], R3 ;  /* 0x00000003ffff59a7 */ /* 0x0005e20008000021 */
[----:B------:R-:W-:Y:S02]  /*1b70*/  ULOP3.LUT UR8, UR25, 0x2, URZ, 0xfc, !UPT ;  /* 0x0000000219087892 */ /* 0x000fe4000f8efcff */
[----:B------:R-:W-:Y:S02]  /*1b80*/  UIADD3 UR16, UPT, UPT, UR16, 0x1, URZ ;  /* 0x0000000110107890 */ /* 0x000fe4000fffe0ff */
[----:B------:R-:W-:Y:S02]  /*1b90*/  UISETP.NE.AND UP0, UPT, UR8, 0x2, UPT ;  /* 0x000000020800788c */ /* 0x000fe4000bf05270 */
[----:B------:R-:W-:-:S07]  /*1ba0*/  UISETP.NE.AND UP2, UPT, UR16, 0x1, UPT ;  /* 0x000000011000788c */ /* 0x000fce000bf45270 */
[----:B------:R-:W-:Y:S05]  /*1bb0*/  BRA.U UP0, `(.L_x_28) ;  /* 0x0000000100047547 */ /* 0x000fea000b800000 */
[----:B------:R-:W-:Y:S05]  /*1bc0*/  BPT.TRAP 0x1 ;  /* 0x000000040000795c */ /* 0x000fea0000300000 */
.L_x_28:
[----:B------:R-:W-:Y:S04]  /*1bd0*/  BSSY.RECONVERGENT B0, `(.L_x_29) ;  /* 0x0000003000007945 */ /* 0x000fe80003800200 */
[----:B------:R-:W-:Y:S05]  /*1be0*/  @!P4 BRA `(.L_x_30) ;  /* 0x000000000004c947 */ /* 0x000fea0003800000 */
[----:B------:R-:W-:Y:S05]  /*1bf0*/  BPT.TRAP 0x1 ;  /* 0x000000040000795c */ /* 0x000fea0000300000 */
.L_x_30:
[----:B------:R-:W-:Y:S05]  /*1c00*/  BSYNC.RECONVERGENT B0 ;  /* 0x0000000000007941 */ /* 0x000fea0003800200 */
.L_x_29:
[----:B------:R-:W-:Y:S02]  /*1c10*/  UIADD3 UR26, UPT, UPT, UR20, 0x1, URZ ;  /* 0x00000001141a7890 */ /* 0x000fe4000fffe0ff */
[----:B------:R-:W-:Y:S02]  /*1c20*/  ULEA UR32, UR20, UR6, 0xd ;  /* 0x0000000614207291 */ /* 0x000fe4000f8e68ff */
[----:B------:R-:W-:Y:S02]  /*1c30*/  UISETP.NE.AND UP0, UPT, UR26, 0x6, UPT ;  /* 0x000000061a00788c */ /* 0x000fe4000bf05270 */
[----:B------:R-:W-:Y:S02]  /*1c40*/  UIADD3 UR38, UP1, UPT, UR22, 0x80, URZ ;  /* 0x0000008016267890 */ /* 0x000fe4000ff3e0ff */
[----:B------:R-:W-:Y:S02]  /*1c50*/  USEL UR9, URZ, 0x1, UP0 ;  /* 0x00000001ff097887 */ /* 0x000fe40008000000 */
[----:B------:R-:W-:-:S02]  /*1c60*/  USEL UR26, UR26, URZ, UP0 ;  /* 0x000000ff1a1a7287 */ /* 0x000fc40008000000 */
[----:B------:R-:W-:Y:S02]  /*1c70*/  UIADD3 UR30, UP0, UPT, UR22, 0x180, URZ ;  /* 0x00000180161e7890 */ /* 0x000fe4000ff1e0ff */
[----:B------:R-:W-:Y:S01]  /*1c80*/  ULEA UR8, UR26, UR6, 0x3 ;  /* 0x000000061a087291 */ /* 0x000fe2000f8e18ff */
[----:B------:R-:W-:Y:S01]  /*1c90*/  LOP3.LUT R15, R15, UR9, RZ, 0x3c, !PT ;  /* 0x000000090f0f7c12 */ /* 0x000fe2000f8e3cff */
[----:B------:R-:W-:Y:S02]  /*1ca0*/  ULOP3.LUT UR33, UR33, 0xfefffff8, URZ, 0xc0, !UPT ;  /* 0xfefffff821217892 */ /* 0x000fe4000f8ec0ff */
[----:B------:R-:W-:Y:S01]  /*1cb0*/  UIADD3.X UR39, UPT, UPT, URZ, UR23, URZ, UP1, !UPT ;  /* 0x00000017ff277290 */ /* 0x000fe20008ffe4ff */
[----:B-1----:R-:W-:Y:S01]  /*1cc0*/  SHF.L.U32 R2, R15, 0x1f, RZ ;  /* 0x0000001f0f027819 */ /* 0x002fe200000006ff */
[----:B------:R-:W-:Y:S02]  /*1cd0*/  UIADD3 UR32, UPT, UPT, UR32, 0x4300, URZ ;  /* 0x0000430020207890 */ /* 0x000fe4000fffe0ff */
[----:B------:R-:W-:Y:S01]  /*1ce0*/  UIADD3.X UR31, UPT, UPT, URZ, UR23, URZ, UP0, !UPT ;  /* 0x00000017ff1f7290 */ /* 0x000fe200087fe4ff */
[----:B------:R4:W1:Y:S01]  /*1cf0*/  SYNCS.PHASECHK.TRANS64.TRYWAIT P0, [UR8+0x30], R2 ;  /* 0x00003002ff0075a7 */ /* 0x0008620008001108 */
[----:B------:R-:W-:-:S02]  /*1d00*/  ULEA UR8, UR20, UR7, 0xc ;  /* 0x0000000714087291 */ /* 0x000fc4000f8e60ff */
[----:B------:R-:W-:Y:S02]  /*1d10*/  UPRMT UR17, URZ, 0x5410, UR4 ;  /* 0x00005410ff117896 */ /* 0x000fe40008000004 */
[----:B------:R-:W-:Y:S01]  /*1d20*/  ULEA UR8, UR8, UR6, 0x1 ;  /* 0x0000000608087291 */ /* 0x000fe2000f8e08ff */
[----:B------:R-:W-:Y:S01]  /*1d30*/  UMOV UR18, 0x0 ;  /* 0x0000000000127882 */ /* 0x000fe20000000000 */
[----:B------:R-:W-:Y:S02]  /*1d40*/  UMOV UR19, 0x10000000 ;  /* 0x1000000000137882 */ /* 0x000fe40000000000 */
[----:B------:R-:W-:Y:S01]  /*1d50*/  UIADD3 UR8, UPT, UPT, UR8, 0x10300, URZ ;  /* 0x0001030008087890 */ /* 0x000fe2000fffe0ff */
[----:B------:R2:W-:Y:S01]  /*1d60*/  UTMALDG.3D.2CTA [UR32], [UR38], desc[UR18] ;  /* 0x00001220260075b4 */ /* 0x0005e20008211000 */
[----:B------:R-:W-:Y:S01]  /*1d70*/  UMOV UR12, UR36 ;  /* 0x00000024000c7c82 */ /* 0x000fe20008000000 */
[----:B------:R-:W-:Y:S01]  /*1d80*/  UMOV UR9, UR33 ;  /* 0x0000002100097c82 */ /* 0x000fe20008000000 */
[----:B------:R-:W-:Y:S01]  /*1d90*/  UMOV UR28, UR21 ;  /* 0x00000015001c7c82 */ /* 0x000fe20008000000 */
[----:B------:R-:W-:-:S04]  /*1da0*/  UMOV UR20, UR26 ;  /* 0x0000001a00147c82 */ /* 0x000fc80008000000 */
[----:B------:R3:W-:Y:S01]  /*1db0*/  UTMALDG.3D.MULTICAST.2CTA [UR8], [UR30], UR17, desc[UR18] ;  /* 0x000012081e0073b4 */ /* 0x0007e20008211811 */
[----:B--2---:R-:W-:Y:S02]  /*1dc0*/  UIADD3 UR35, UPT, UPT, UR35, 0x40, URZ ;  /* 0x0000004023237890 */ /* 0x004fe4000fffe0ff */
[----:B---3--:R-:W-:Y:S01]  /*1dd0*/  UIADD3 UR11, UPT, UPT, UR11, 0x40, URZ ;  /* 0x000000400b0b7890 */ /* 0x008fe2000fffe0ff */
[----:B------:R-:W-:Y:S11]  /*1de0*/  BRA.U UP2, `(.L_x_31) ;  /* 0xfffffffd02447547 */ /* 0x000ff6000b83ffff */
.L_x_25:
[----:B------:R-:W-:Y:S01]  /*1df0*/  ULEA UR8, UR26, UR6, 0x3 ;  /* 0x000000061a087291 */ /* 0x000fe2000f8e18ff */
[----:B-1--4-:R-:W-:Y:S01]  /*1e00*/  SHF.L.U32 R2, R15, 0x1f, RZ ;  /* 0x0000001f0f027819 */ /* 0x012fe200000006ff */
[----:B------:R-:W-:Y:S01]  /*1e10*/  @!P1 SYNCS.ARRIVE.TRANS64.A1T0 RZ, [UR6+0xa8], RZ ;  /* 0x0000a8ffffff99a7 */ /* 0x000fe20008100006 */
[----:B------:R-:W-:-:S06]  /*1e20*/  UISETP.GT.AND UP0, UPT, UR15, UR14, UPT ;  /* 0x0000000e0f00728c */ /* 0x000fcc000bf04270 */
[----:B--2---:R1:W2:Y:S03]  /*1e30*/  SYNCS.PHASECHK.TRANS64.TRYWAIT P0, [UR8+0x30], R2 ;  /* 0x00003002ff0075a7 */ /* 0x0042a60008001108 */
[----:B------:R-:W-:Y:S05]  /*1e40*/  BRA.U !UP0, `(.L_x_32) ;  /* 0x0000000108c87547 */ /* 0x000fea000b800000 */
[----:B------:R-:W-:Y:S01]  /*1e50*/  UIADD3 UR30, UPT, UPT, UR27, UR28, URZ ;  /* 0x0000001c1b1e7290 */ /* 0x000fe2000fffe0ff */
[----:B------:R-:W-:-:S11]  /*1e60*/  UMOV UR31, UR26 ;  /* 0x0000001a001f7c82 */ /* 0x000fd60008000000 */
.L_x_38:
[----:B------:R-:W-:Y:S01]  /*1e70*/  ULEA UR17, UR31, UR6, 0x3 ;  /* 0x000000061f117291 */ /* 0x000fe2000f8e18ff */
[----:B--2---:R-:W-:Y:S01]  /*1e80*/  @P5 MOV R3, 0x8000 ;  /* 0x0000800000035802 */ /* 0x004fe20000000f00 */
[----:B-12---:R-:W-:Y:S10]  /*1e90*/  @P0 BRA `(.L_x_33) ;  /* 0x00000000000c0947 */ /* 0x006ff40003800000 */
[----:B------:R-:W-:-:S04]  /*1ea0*/  SHF.L.U32 R5, R15, 0x1f, RZ ;  /* 0x0000001f0f057819 */ /* 0x000fc800000006ff */
[----:B------:R-:W2:Y:S02]  /*1eb0*/  SYNCS.PHASECHK.TRANS64.TRYWAIT P0, [UR17+0x30], R5 ;  /* 0x00003005ff0075a7 */ /* 0x000ea40008001111 */
[----:B--2---:R-:W-:Y:S05]  /*1ec0*/  @!P0 BRA `(.L_x_34) ;  /* 0x0000006c002c8947 */ /* 0x004fea0003800000 */
.L_x_33:
[----:B------:R2:W-:Y:S01]  /*1ed0*/  @P5 SYNCS.ARRIVE.TRANS64 RZ, [UR17], R3 ;  /* 0x00000003ffff59a7 */ /* 0x0005e20008000011 */
[----:B------:R-:W-:-:S04]  /*1ee0*/  ULOP3.LUT UR8, UR25, 0x2, URZ, 0xfc, !UPT ;  /* 0x0000000219087892 */ /* 0x000fc8000f8efcff */
[----:B------:R-:W-:-:S09]  /*1ef0*/  UISETP.NE.AND UP0, UPT, UR8, 0x2, UPT ;  /* 0x000000020800788c */ /* 0x000fd2000bf05270 */
[----:B------:R-:W-:Y:S05]  /*1f00*/  BRA.U UP0, `(.L_x_35) ;  /* 0x0000000100047547 */ /* 0x000fea000b800000 */
[----:B------:R-:W-:Y:S05]  /*1f10*/  BPT.TRAP 0x1 ;  /* 0x000000040000795c */ /* 0x000fea0000300000 */
.L_x_35:
[----:B------:R-:W-:Y:S04]  /*1f20*/  BSSY.RECONVERGENT B0, `(.L_x_36) ;  /* 0x0000003000007945 */ /* 0x000fe80003800200 */
[----:B------:R-:W-:Y:S05]  /*1f30*/  @!P4 BRA `(.L_x_37) ;  /* 0x000000000004c947 */ /* 0x000fea0003800000 */
[----:B------:R-:W-:Y:S05]  /*1f40*/  BPT.TRAP 0x1 ;  /* 0x000000040000795c */ /* 0x000fea0000300000 */
.L_x_37:
[----:B------:R-:W-:Y:S05]  /*1f50*/  BSYNC.RECONVERGENT B0 ;  /* 0x0000000000007941 */ /* 0x000fea0003800200 */
.L_x_36:
        /* <DEDUP_REMOVED lines=9> */
[----:B------:R-:W-:Y:S02]  /*1ff0*/  USHF.L.U32 UR19, UR28, 0x6, URZ ;  /* 0x000000061c137899 */ /* 0x000fe400080006ff */
[----:B------:R-:W-:Y:S01]  /*2000*/  ULOP3.LUT UR17, UR17, 0xfefffff8, URZ, 0xc0, !UPT ;  /* 0xfefffff811117892 */ /* 0x000fe2000f8ec0ff */
[----:B-1----:R-:W-:Y:S01]  /*2010*/  SHF.L.U32 R2, R15, 0x1f, RZ ;  /* 0x0000001f0f027819 */ /* 0x002fe200000006ff */
[----:B------:R-:W-:Y:S02]  /*2020*/  UIADD3.X UR41, UPT, UPT, URZ, UR23, URZ, UP1, !UPT ;  /* 0x00000017ff297290 */ /* 0x000fe40008ffe4ff */
[----:B------:R-:W-:Y:S01]  /*2030*/  UIADD3 UR16, UPT, UPT, UR16, 0x4300, URZ ;  /* 0x0000430010107890 */ /* 0x000fe2000fffe0ff */
[----:B------:R4:W1:Y:S01]  /*2040*/  SYNCS.PHASECHK.TRANS64.TRYWAIT P0, [UR8+0x30], R2 ;  /* 0x00003002ff0075a7 */ /* 0x0008620008001108 */
[----:B------:R-:W-:-:S02]  /*2050*/  ULEA UR8, UR31, UR7, 0xc ;  /* 0x000000071f087291 */ /* 0x000fc4000f8e60ff */
[----:B------:R-:W-:Y:S02]  /*2060*/  UIADD3 UR11, UPT, UPT, UR5, UR19, URZ ;  /* 0x00000013050b7290 */ /* 0x000fe4000fffe0ff */
[----:B------:R-:W-:Y:S02]  /*2070*/  ULEA UR8, UR8, UR6, 0x1 ;  /* 0x0000000608087291 */ /* 0x000fe4000f8e08ff */
[----:B------:R-:W-:Y:S02]  /*2080*/  UPRMT UR29, URZ, 0x5410, UR4 ;  /* 0x00005410ff1d7896 */ /* 0x000fe40008000004 */
[----:B------:R-:W-:Y:S02]  /*2090*/  UIADD3 UR8, UPT, UPT, UR8, 0x10300, URZ ;  /* 0x0001030008087890 */ /* 0x000fe4000fffe0ff */
[----:B------:R-:W-:Y:S01]  /*20a0*/  UIADD3.X UR39, UPT, UPT, URZ, UR23, URZ, UP0, !UPT ;  /* 0x00000017ff277290 */ /* 0x000fe200087fe4ff */
[----:B------:R-:W-:Y:S01]  /*20b0*/  UMOV UR32, 0x0 ;  /* 0x0000000000207882 */ /* 0x000fe20000000000 */
[----:B------:R-:W-:Y:S01]  /*20c0*/  UMOV UR33, 0x10000000 ;  /* 0x1000000000217882 */ /* 0x000fe20000000000 */
[----:B------:R-:W-:Y:S01]  /*20d0*/  UMOV UR18, UR34 ;  /* 0x0000002200127c82 */ /* 0x000fe20008000000 */
[----:B------:R-:W-:Y:S01]  /*20e0*/  UMOV UR20, UR36 ;  /* 0x0000002400147c82 */ /* 0x000fe20008000000 */
[----:B------:R-:W-:Y:S01]  /*20f0*/  UMOV UR12, UR36 ;  /* 0x00000024000c7c82 */ /* 0x000fe20008000000 */
[----:B------:R-:W-:Y:S01]  /*2100*/  UMOV UR9, UR17 ;  /* 0x0000001100097c82 */ /* 0x000fe20008000000 */
[----:B------:R4:W-:Y:S01]  /*2110*/  UTMALDG.3D.2CTA [UR16], [UR40], desc[UR32] ;  /* 0x00002010280075b4 */ /* 0x0009e20008211000 */
[----:B------:R-:W-:Y:S01]  /*2120*/  UIADD3 UR28, UPT, UPT, UR28, 0x1, URZ ;  /* 0x000000011c1c7890 */ /* 0x000fe2000fffe0ff */
[----:B------:R-:W-:-:S03]  /*2130*/  UMOV UR31, UR26 ;  /* 0x0000001a001f7c82 */ /* 0x000fc60008000000 */
[----:B------:R-:W-:Y:S01]  /*2140*/  UISETP.NE.AND UP0, UPT, UR28, UR30, UPT ;  /* 0x0000001e1c00728c */ /* 0x000fe2000bf05270 */
[----:B------:R4:W-:Y:S08]  /*2150*/  UTMALDG.3D.MULTICAST.2CTA [UR8], [UR38], UR29, desc[UR32] ;  /* 0x00002008260073b4 */ /* 0x0009f0000821181d */
[----:B----4-:R-:W-:Y:S05]  /*2160*/  BRA.U UP0, `(.L_x_38) ;  /* 0xfffffffd00407547 */ /* 0x010fea000b83ffff */
.L_x_32:
[----:B-1----:R-:W-:Y:S01]  /*2170*/  LEA R2, R14, UR6, 0x3 ;  /* 0x000000060e027c11 */ /* 0x002fe2000f8e18ff */
[----:B------:R-:W-:Y:S01]  /*2180*/  NOP ;  /* 0x0000000000007918 */ /* 0x000fe20000000000 */
[----:B--2---:R-:W-:Y:S02]  /*2190*/  SHF.L.U32 R3, R12, 0x1f, RZ ;  /* 0x0000001f0c037819 */ /* 0x004fe400000006ff */
[----:B------:R-:W-:Y:S02]  /*21a0*/  LEA R4, R14, UR6, 0x4 ;  /* 0x000000060e047c11 */ /* 0x000fe4000f8e20ff */
[----:B------:R-:W1:Y:S02]  /*21b0*/  SYNCS.PHASECHK.TRANS64.TRYWAIT P0, [R2+URZ+0xb0], R3 ;  /* 0x0000b003020075a7 */ /* 0x000e6400080011ff */
[----:B-1----:R-:W-:Y:S05]  /*21c0*/  @!P0 BRA `(.L_x_39) ;  /* 0x0000006800848947 */ /* 0x002fea0003800000 */
.L_x_154:
[----:B------:R-:W2:Y:S01]  /*21d0*/  LDS.128 R4, [R4+0x140] ;  /* 0x0001400004047984 */ /* 0x000ea20000000c00 */
[----:B------:R-:W-:Y:S01]  /*21e0*/  ISETP.GE.AND P0, PT, R26, 0x1, PT ;  /* 0x000000011a00780c */ /* 0x000fe20003f06270 */
[----:B-1----:R-:W-:Y:S01]  /*21f0*/  VIADD R2, R2, 0xc0 ;  /* 0x000000c002027836 */ /* 0x002fe20000000000 */
[----:B------:R-:W-:Y:S01]  /*2200*/  @!PT LDS RZ, [RZ] ;  /* 0x00000000fffff984 */ /* 0x000fe20000000800 */
[----:B------:R-:W-:Y:S01]  /*2210*/  @!PT LDS RZ, [RZ] ;  /* 0x00000000fffff984 */ /* 0x000fe20000000800 */
[----:B------:R-:W-:Y:S01]  /*2220*/  @!PT LDS RZ, [RZ] ;  /* 0x00000000fffff984 */ /* 0x000fe20000000800 */
[----:B------:R-:W-:Y:S01]  /*2230*/  @!PT LDS RZ, [RZ] ;  /* 0x00000000fffff984 */ /* 0x000fe20000000800 */
[----:B------:R1:W-:Y:S06]  /*2240*/  MEMBAR.ALL.CTA ;  /* 0x0000000000007992 */ /* 0x0003ec0000008000 */
[----:B-1----:R-:W1:Y:S01]  /*2250*/  FENCE.VIEW.ASYNC.S ;  /* 0x00000000000073c6 */ /* 0x002e620000000000 */
[----:B------:R-:W-:-:S04]  /*2260*/  PRMT R2, RZ, 0x654, R2 ;  /* 0x00000654ff027816 */ /* 0x000fc80000000002 */
[----:B-1----:R1:W-:Y:S01]  /*2270*/  SYNCS.ARRIVE.TRANS64.RED.A1T0 RZ, [R2+URZ], RZ ;  /* 0x000000ff02ff79a7 */ /* 0x0023e200081004ff */
[----:B--2---:R-:W-:-:S13]  /*2280*/  LOP3.LUT P2, RZ, R6, 0x1, RZ, 0xc0, !PT ;  /* 0x0000000106ff7812 */ /* 0x004fda000784c0ff */
[----:B------:R-:W-:Y:S01]  /*2290*/  @P2 SHF.R.U32.HI R3, RZ, 0x10, R5 ;  /* 0x00000010ff032819 */ /* 0x000fe20000011605 */
[----:B------:R-:W-:Y:S01]  /*22a0*/  VOTEU.ANY UP0, P2 ;  /* 0x0000000000ff7886 */ /* 0x000fe20001000100 */
[----:B------:R-:W-:Y:S02]  /*22b0*/  @P2 MOV R13, R4 ;  /* 0x00000004000d2202 */ /* 0x000fe40000000f00 */
[----:B------:R-:W-:Y:S02]  /*22c0*/  @P2 R2UR.BROADCAST UR8, R3 ;  /* 0x00000000030822ca */ /* 0x000fe400008e0000 */
[----:B------:R-:W-:-:S11]  /*22d0*/  @P2 LOP3.LUT R11, R5, 0xffff, RZ, 0xc0, !PT ;  /* 0x0000ffff050b2812 */ /* 0x000fd600078ec0ff */
[----:B------:R-:W-:Y:S01]  /*22e0*/  @UP0 UMOV UR36, UR8 ;  /* 0x0000000800240c82 */ /* 0x000fe20008000000 */
[----:B-1----:R-:W-:Y:S05]  /*22f0*/  @!P0 BRA `(.L_x_40) ;  /* 0x0000000000b88947 */ /* 0x002fea0003800000 */
[----:B------:R-:W3:Y:S01]  /*2300*/  LDC.64 R4, c[0x0][0xb18] ;  /* 0x0002c600ff047b82 */ /* 0x000ee20000000a00 */
[----:B------:R-:W-:-:S07]  /*2310*/  ISETP.NE.AND P3, PT, R26, 0x1, PT ;  /* 0x000000011a00780c */ /* 0x000fce0003f65270 */
[----:B------:R-:W1:Y:S08]  /*2320*/  LDC.64 R6, c[0x0][0xb10] ;  /* 0x0002c400ff067b82 */ /* 0x000e700000000a00 */
[----:B------:R-:W2:Y:S08]  /*2330*/  LDC R17, c[0x0][0xb20] ;  /* 0x0002c800ff117b82 */ /* 0x000eb00000000800 */
[----:B------:R-:W4:Y:S01]  /*2340*/  LDC R18, c[0x0][0xb0c] ;  /* 0x0002c300ff127b82 */ /* 0x000f220000000800 */
[----:B---3--:R-:W-:Y:S01]  /*2350*/  IMAD.HI.U32 R22, R0, R5, RZ ;  /* 0x0000000500167227 */ /* 0x008fe200078e00ff */
[----:B------:R-:W-:-:S06]  /*2360*/  ISETP.NE.AND P0, PT, R4, 0x1, PT ;  /* 0x000000010400780c */ /* 0x000fcc0003f05270 */
[----:B------:R-:W3:Y:S01]  /*2370*/  LDC.64 R2, c[0x0][0xb28] ;  /* 0x0002ca00ff027b82 */ /* 0x000ee20000000a00 */
[----:B-1----:R-:W-:-:S04]  /*2380*/  IMAD.HI.U32 R20, R9, R6, RZ ;  /* 0x0000000609147227 */ /* 0x002fc800078e00ff */
[----:B------:R-:W-:Y:S01]  /*2390*/  IMAD.HI.U32 R24, R13, R6, RZ ;  /* 0x000000060d187227 */ /* 0x000fe200078e00ff */
[----:B------:R-:W-:Y:S02]  /*23a0*/  SHF.R.U32.HI R20, RZ, R7, R20 ;  /* 0x00000007ff147219 */ /* 0x000fe40000011614 */
[----:B--2---:R-:W-:Y:S01]  /*23b0*/  SHF.R.U32.HI R19, RZ, R17, R22 ;  /* 0x00000011ff137219 */ /* 0x004fe20000011616 */
[----:B------:R-:W-:Y:S01]  /*23c0*/  IMAD.HI.U32 R22, R11, R5, RZ ;  /* 0x000000050b167227 */ /* 0x000fe200078e00ff */
[----:B------:R-:W-:Y:S02]  /*23d0*/  SHF.R.U32.HI R24, RZ, R7, R24 ;  /* 0x00000007ff187219 */ /* 0x000fe40000011618 */
[----:B------:R-:W-:Y:S02]  /*23e0*/  SEL R19, R0, R19, !P0 ;  /* 0x0000001300137207 */ /* 0x000fe40004000000 */
[----:B------:R-:W-:Y:S02]  /*23f0*/  SHF.R.U32.HI R22, RZ, R17, R22 ;  /* 0x00000011ff167219 */ /* 0x000fe40000011616 */
[----:B----4-:R-:W-:-:S02]  /*2400*/  ISETP.NE.AND P1, PT, R18, 0x1, PT ;  /* 0x000000011200780c */ /* 0x010fc40003f25270 */
[----:B------:R-:W-:Y:S02]  /*2410*/  SEL R5, R11, R22, !P0 ;  /* 0x000000160b057207 */ /* 0x000fe40004000000 */
[----:B------:R-:W-:Y:S02]  /*2420*/  SEL R21, R9, R20, !P1 ;  /* 0x0000001409157207 */ /* 0x000fe40004800000 */
[----:B------:R-:W-:Y:S01]  /*2430*/  SEL R7, R13, R24, !P1 ;  /* 0x000000180d077207 */ /* 0x000fe20004800000 */
[----:B---3--:R-:W-:Y:S01]  /*2440*/  IMAD.HI.U32 R20, R19, R2, RZ ;  /* 0x0000000213147227 */ /* 0x008fe200078e00ff */
[----:B------:R-:W-:-:S03]  /*2450*/  IADD3 R17, PT, PT, -R5, RZ, RZ ;  /* 0x000000ff05117210 */ /* 0x000fc60007ffe1ff */
        /* <DEDUP_REMOVED lines=11> */
[----:B------:R-:W-:-:S04]  /*2510*/  @!P0 IMAD.HI.U32 R20, R7, R2, RZ ;  /* 0x0000000207148227 */ /* 0x000fc800078e00ff */
[----:B------:R-:W-:Y:S01]  /*2520*/  IMAD.MOV R2, RZ, RZ, -R6 ;  /* 0x000000ffff027224 */ /* 0x000fe200078e0a06 */
[----:B------:R-:W-:-:S03]  /*2530*/  @!P0 SHF.R.U32.HI R20, RZ, R3, R20 ;  /* 0x00000003ff148219 */ /* 0x000fc60000011614 */
[----:B------:R-:W-:Y:S01]  /*2540*/  IMAD R2, R26, R2, R5 ;  /* 0x000000021a027224 */ /* 0x000fe200078e0205 */
        /* <DEDUP_REMOVED lines=9> */
.L_x_40:
[----:B------:R-:W1:Y:S02]  /*25e0*/  LDCU UR8, c[0x0][0xb30] ;  /* 0x00016600ff0877ac */ /* 0x000e640008000800 */
[----:B-1----:R-:W-:-:S09]  /*25f0*/  UISETP.NE.AND UP0, UPT, UR8, 0x1, UPT ;  /* 0x000000010800788c */ /* 0x002fd2000bf05270 */
[----:B------:R-:W-:Y:S05]  /*2600*/  BRA.U UP0, `(.L_x_41) ;  /* 0x0000000100407547 */ /* 0x000fea000b800000 */
[----:B------:R-:W1:Y:S08]  /*2610*/  LDC.64 R4, c[0x0][0xb10] ;  /* 0x0002c400ff047b82 */ /* 0x000e700000000a00 */
[----:B------:R-:W2:Y:S08]  /*2620*/  LDC.64 R2, c[0x0][0xb18] ;  /* 0x0002c600ff027b82 */ /* 0x000eb00000000a00 */
[----:B------:R-:W4:Y:S08]  /*2630*/  LDC R6, c[0x0][0xb20] ;  /* 0x0002c800ff067b82 */ /* 0x000f300000000800 */
[----:B------:R-:W3:Y:S01]  /*2640*/  LDC R18, c[0x0][0xb0c] ;  /* 0x0002c300ff127b82 */ /* 0x000ee20000000800 */
[----:B-1----:R-:W-:-:S05]  /*2650*/  IMAD.HI.U32 R4, R13, R4, RZ ;  /* 0x000000040d047227 */ /* 0x002fca00078e00ff */
[----:B------:R-:W-:Y:S01]  /*2660*/  SHF.R.U32.HI R4, RZ, R5, R4 ;  /* 0x00000005ff047219 */ /* 0x000fe20000011604 */
[----:B--2---:R-:W-:Y:S01]  /*2670*/  IMAD.HI.U32 R3, R11, R3, RZ ;  /* 0x000000030b037227 */ /* 0x004fe200078e00ff */
[----:B------:R-:W-:-:S04]  /*2680*/  ISETP.NE.AND P0, PT, R2, 0x1, PT ;  /* 0x000000010200780c */ /* 0x000fc80003f05270 */
[----:B----4-:R-:W-:-:S04]  /*2690*/  SHF.R.U32.HI R6, RZ, R6, R3 ;  /* 0x00000006ff067219 */ /* 0x010fc80000011603 */
[----:B------:R-:W-:Y:S02]  /*26a0*/  SEL R3, R11, R6, !P0 ;  /* 0x000000060b037207 */ /* 0x000fe40004000000 */
[----:B---3--:R-:W-:-:S04]  /*26b0*/  ISETP.NE.AND P1, PT, R18, 0x1, PT ;  /* 0x000000011200780c */ /* 0x008fc80003f25270 */
[----:B------:R-:W-:-:S05]  /*26c0*/  SEL R4, R13, R4, !P1 ;  /* 0x000000040d047207 */ /* 0x000fca0004800000 */
[----:B------:R-:W-:Y:S02]  /*26d0*/  IMAD.IADD R5, R3, 0x1, -R4 ;  /* 0x0000000103057824 */ /* 0x000fe400078e0a04 */
[----:B------:R-:W-:Y:S02]  /*26e0*/  IMAD.IADD R3, R4, 0x1, -R3 ;  /* 0x0000000104037824 */ /* 0x000fe400078e0a03 */
[----:B------:R-:W-:Y:S02]  /*26f0*/  IMAD R13, R5, R18, R13 ;  /* 0x00000012050d7224 */ /* 0x000fe400078e020d */
[----:B------:R-:W-:-:S07]  /*2700*/  IMAD R11, R3, R2, R11 ;  /* 0x00000002030b7224 */ /* 0x000fce00078e020b */
.L_x_41:
[----:B------:R-:W-:Y:S01]  /*2710*/  VIADD R14, R14, 0x1 ;  /* 0x000000010e0e7836 */ /* 0x000fe20000000000 */
[----:B------:R-:W-:Y:S01]  /*2720*/  PLOP3.LUT P1, PT, PT, PT, PT, 0x80, 0x8 ;  /* 0x000000000008781c */ /* 0x000fe20003f2f070 */
[----:B------:R-:W-:Y:S02]  /*2730*/  IMAD.IADD R21, R13, 0x1, R60 ;  /* 0x000000010d157824 */ /* 0x000fe400078e023c */
[----:B------:R-:W-:Y:S01]  /*2740*/  IMAD.IADD R20, R11, 0x1, R58 ;  /* 0x000000010b147824 */ /* 0x000fe200078e023a */
[----:B------:R-:W-:-:S04]  /*2750*/  ISETP.NE.AND P0, PT, R14, 0x2, PT ;  /* 0x000000020e00780c */ /* 0x000fc80003f05270 */
[----:B------:R-:W-:Y:S02]  /*2760*/  SEL R3, RZ, 0x1, P0 ;  /* 0x00000001ff037807 */ /* 0x000fe40000000000 */
[----:B------:R-:W-:Y:S02]  /*2770*/  SEL R14, R14, RZ, P0 ;  /* 0x000000ff0e0e7207 */ /* 0x000fe40000000000 */
[----:B------:R-:W-:Y:S01]  /*2780*/  LOP3.LUT R12, R12, R3, RZ, 0x3c, !PT ;  /* 0x000000030c0c7212 */ /* 0x000fe200078e3cff */
[----:B------:R-:W-:Y:S06]  /*2790*/  @P2 BRA `(.L_x_42) ;  /* 0xfffffff000482947 */ /* 0x000fec000383ffff */
[----:B------:R-:W-:Y:S01]  /*27a0*/  UIADD3 UR6, UPT, UPT, UR6, 0x30, URZ ;  /* 0x0000003006067890 */ /* 0x000fe2000fffe0ff */
[----:B------:R-:W-:-:S03]  /*27b0*/  SHF.L.U32 R3, R15, 0x1f, RZ ;  /* 0x0000001f0f037819 */ /* 0x000fc600000006ff */
[----:B------:R-:W-:-:S09]  /*27c0*/  ULEA UR4, UR26, UR6, 0x3 ;  /* 0x000000061a047291 */ /* 0x000fd2000f8e18ff */
[----:B------:R-:W1:Y:S02]  /*27d0*/  SYNCS.PHASECHK.TRANS64.TRYWAIT P0, [UR4], R3 ;  /* 0x00000003ff0075a7 */ /* 0x000e640008001104 */
[----:B-1----:R-:W-:Y:S05]  /*27e0*/  @!P0 BRA `(.L_x_43) ;  /* 0x0000006400108947 */ /* 0x002fea0003800000 */
.L_x_156:
[----:B------:R-:W-:-:S04]  /*27f0*/  UIADD3 UR5, UPT, UPT, UR26, 0x1, URZ ;  /* 0x000000011a057890 */ /* 0x000fc8000fffe0ff */
[----:B------:R-:W-:-:S04]  /*2800*/  UISETP.NE.AND UP0, UPT, UR5, 0x6, UPT ;  /* 0x000000060500788c */ /* 0x000fc8000bf05270 */
[----:B------:R-:W-:Y:S02]  /*2810*/  USEL UR7, URZ, 0x1, UP0 ;  /* 0x00000001ff077887 */ /* 0x000fe40008000000 */
[----:B------:R-:W-:-:S04]  /*2820*/  USEL UR5, UR5, URZ, UP0 ;  /* 0x000000ff05057287 */ /* 0x000fc80008000000 */
[----:B------:R-:W-:Y:S01]  /*2830*/  ULEA UR4, UR5, UR6, 0x3 ;  /* 0x0000000605047291 */ /* 0x000fe2000f8e18ff */
[----:B------:R-:W-:-:S04]  /*2840*/  LOP3.LUT R2, R15, UR7, RZ, 0x3c, !PT ;  /* 0x000000070f027c12 */ /* 0x000fc8000f8e3cff */
[----:B-1----:R-:W-:-:S04]  /*2850*/  SHF.L.U32 R3, R2, 0x1f, RZ ;  /* 0x0000001f02037819 */ /* 0x002fc800000006ff */
[----:B------:R-:W1:Y:S02]  /*2860*/  SYNCS.PHASECHK.TRANS64.TRYWAIT P0, [UR4], R3 ;  /* 0x00000003ff0075a7 */ /* 0x000e640008001104 */
[----:B-1----:R-:W-:Y:S05]  /*2870*/  @!P0 BRA `(.L_x_44) ;  /* 0x0000006400048947 */ /* 0x002fea0003800000 */
.L_x_158:
        /* <DEDUP_REMOVED lines=9> */
.L_x_160:
        /* <DEDUP_REMOVED lines=9> */
.L_x_162:
        /* <DEDUP_REMOVED lines=9> */
.L_x_164:
[----:B------:R-:W-:-:S04]  /*2a30*/  UIADD3 UR5, UPT, UPT, UR5, 0x1, URZ ;  /* 0x0000000105057890 */ /* 0x000fc8000fffe0ff */
[----:B------:R-:W-:-:S04]  /*2a40*/  UISETP.NE.AND UP0, UPT, UR5, 0x6, UPT ;  /* 0x000000060500788c */ /* 0x000fc8000bf05270 */
[----:B------:R-:W-:Y:S02]  /*2a50*/  USEL UR4, URZ, 0x1, UP0 ;  /* 0x00000001ff047887 */ /* 0x000fe40008000000 */
[----:B------:R-:W-:-:S04]  /*2a60*/  USEL UR5, UR5, URZ, UP0 ;  /* 0x000000ff05057287 */ /* 0x000fc80008000000 */
[----:B------:R-:W-:Y:S01]  /*2a70*/  ULEA UR5, UR5, UR6, 0x3 ;  /* 0x0000000605057291 */ /* 0x000fe2000f8e18ff */
[----:B-1----:R-:W-:-:S04]  /*2a80*/  LOP3.LUT R3, R2, UR4, RZ, 0x3c, !PT ;  /* 0x0000000402037c12 */ /* 0x002fc8000f8e3cff */
[----:B------:R-:W-:Y:S01]  /*2a90*/  SHF.L.U32 R3, R3, 0x1f, RZ ;  /* 0x0000001f03037819 */ /* 0x000fe200000006ff */
[----:B---3--:R-:W-:-:S07]  /*2aa0*/  IMAD.U32 R0, RZ, RZ, UR5 ;  /* 0x00000005ff007e24 */ /* 0x008fce000f8e00ff */
.L_x_48:
[----:B-1----:R1:W2:Y:S02]  /*2ab0*/  SYNCS.PHASECHK.TRANS64.TRYWAIT P0, [R0+URZ], R3 ;  /* 0x00000003000075a7 */ /* 0x0022a400080011ff */
[----:B--2---:R-:W-:Y:S05]  /*2ac0*/  @!P0 NANOSLEEP.SYNCS 0x989680 ;  /* 0x009896800000895d */ /* 0x004fea0003900000 */
[----:B------:R-:W2:Y:S02]  /*2ad0*/  @!P0 SYNCS.PHASECHK.TRANS64 P0, [R0+URZ], R3 ;  /* 0x00000003000085a7 */ /* 0x000ea400080010ff */
[----:B--2---:R-:W-:Y:S05]  /*2ae0*/  @P0 EXIT ;  /* 0x000000000000094d */ /* 0x004fea0003800000 */
[----:B------:R-:W-:Y:S05]  /*2af0*/  BRA `(.L_x_48) ;  /* 0xfffffffc00ec7947 */ /* 0x000fea000383ffff */
.L_x_22:
[----:B------:R-:W-:-:S04]  /*2b00*/  UISETP.NE.AND UP0, UPT, UR37, URZ, UPT ;  /* 0x000000ff2500728c */ /* 0x000fc8000bf05270 */
[----:B------:R-:W-:-:S09]  /*2b10*/  UISETP.NE.OR UP0, UPT, UR10, 0x1, UP0 ;  /* 0x000000010a00788c */ /* 0x000fd20008705670 */
[----:B------:R-:W-:Y:S05]  /*2b20*/  BRA.U UP0, `(.L_x_49) ;  /* 0x00000005004c7547 */ /* 0x000fea000b800000 */
[----:B------:R-:W-:Y:S01]  /*2b30*/  HFMA2 R11, -RZ, RZ, 0, 0 ;  /* 0x00000000ff0b7431 */ /* 0x000fe200000001ff */
[----:B------:R-:W-:Y:S01]  /*2b40*/  ISETP.GE.U32.AND P2, PT, R10, 0x4, PT ;  /* 0x000000040a00780c */ /* 0x000fe20003f46070 */
[----:B------:R-:W-:Y:S01]  /*2b50*/  IMAD.MOV.U32 R12, RZ, RZ, 0x1 ;  /* 0x00000001ff0c7424 */ /* 0x000fe200078e00ff */
[----:B------:R-:W-:Y:S01]  /*2b60*/  CS2R R8, SRZ ;  /* 0x0000000000087805 */ /* 0x000fe2000001ff00 */
[----:B------:R-:W-:Y:S01]  /*2b70*/  IMAD.MOV.U32 R3, RZ, RZ, RZ ;  /* 0x000000ffff037224 */ /* 0x000fe200078e00ff */
[----:B------:R-:W-:Y:S01]  /*2b80*/  UMOV UR4, 0x400 ;  /* 0x0000040000047882 */ /* 0x000fe20000000000 */
[----:B------:R-:W-:Y:S01]  /*2b90*/  UMOV UR6, URZ ;  /* 0x000000ff00067c82 */ /* 0x000fe20008000000 */
[----:B------:R-:W-:-:S12]  /*2ba0*/  ULEA UR37, UR37, UR4, 0x18 ;  /* 0x0000000425257291 */ /* 0x000fd8000f8ec0ff */
.L_x_53:
[----:B------:R-:W-:Y:S02]  /*2bb0*/  LEA R0, R3, UR37, 0x3 ;  /* 0x0000002503007c11 */ /* 0x000fe4000f8e18ff */
[----:B------:R-:W-:-:S03]  /*2bc0*/  SHF.L.U32 R5, R8, 0x1f, RZ ;  /* 0x0000001f08057819 */ /* 0x000fc600000006ff */
[----:B------:R-:W-:Y:S01]  /*2bd0*/  VIADD R4, R0, 0x120 ;  /* 0x0000012000047836 */ /* 0x000fe20000000000 */
[----:B------:R-:W1:Y:S02]  /*2be0*/  SYNCS.PHASECHK.TRANS64.TRYWAIT P0, [R0+URZ+0x110], R5 ;  /* 0x00011005000075a7 */ /* 0x000e6400080011ff */
[----:B-1----:R-:W-:Y:S05]  /*2bf0*/  @!P0 BRA `(.L_x_50) ;  /* 0x0000006000848947 */ /* 0x002fea0003800000 */
.L_x_165:
[----:B------:R-:W-:Y:S01]  /*2c00*/  ULEA UR5, UR6, UR37, 0x3 ;  /* 0x0000002506057291 */ /* 0x000fe2000f8e18ff */
[----:B------:R-:W-:Y:S01]  /*2c10*/  PRMT R4, RZ, 0x654, R4 ;  /* 0x00000654ff047816 */ /* 0x000fe20000000004 */
[----:B-1----:R-:W-:Y:S01]  /*2c20*/  @!P2 IMAD.MOV.U32 R5, RZ, RZ, 0x10 ;  /* 0x00000010ff05a424 */ /* 0x002fe200078e00ff */
[----:B------:R-:W-:Y:S01]  /*2c30*/  SHF.L.U32 R7, R12, 0x1f, RZ ;  /* 0x0000001f0c077819 */ /* 0x000fe200000006ff */
[----:B------:R-:W-:Y:S01]  /*2c40*/  UIADD3 UR4, UPT, UPT, UR5, 0xb0, URZ ;  /* 0x000000b005047890 */ /* 0x000fe2000fffe0ff */
[----:B------:R1:W-:Y:S05]  /*2c50*/  SYNCS.ARRIVE.TRANS64.RED.A1T0 RZ, [R4+URZ], RZ ;  /* 0x000000ff04ff79a7 */ /* 0x0003ea00081004ff */
[----:B------:R-:W-:Y:S01]  /*2c60*/  IMAD.U32 R13, RZ, RZ, UR4 ;  /* 0x00000004ff0d7e24 */ /* 0x000fe2000f8e00ff */
[----:B------:R-:W2:Y:S04]  /*2c70*/  SYNCS.PHASECHK.TRANS64.TRYWAIT P0, [UR5+0xc0], R7 ;  /* 0x0000c007ff0075a7 */ /* 0x000ea80008001105 */
[----:B------:R-:W-:Y:S01]  /*2c80*/  PRMT R13, R10, 0x654, R13 ;  /* 0x000006540a0d7816 */ /* 0x000fe2000000000d */
[----:B-12---:R-:W-:Y:S06]  /*2c90*/  @!P0 BRA `(.L_x_51) ;  /* 0x0000006000708947 */ /* 0x006fec0003800000 */
.L_x_167:
[----:B------:R-:W-:Y:S01]  /*2ca0*/  ULEA UR4, UR6, UR37, 0x4 ;  /* 0x0000002506047291 */ /* 0x000fe2000f8e20ff */
[----:B------:R-:W-:Y:S01]  /*2cb0*/  SEL R2, R13, R2, !P2 ;  /* 0x000000020d027207 */ /* 0x000fe20005000000 */
[----:B------:R-:W-:Y:S01]  /*2cc0*/  UIADD3 UR5, UPT, UPT, UR5, 0xb0, URZ ;  /* 0x000000b005057890 */ /* 0x000fe2000fffe0ff */
[----:B-1----:R-:W-:Y:S01]  /*2cd0*/  LEA R0, R11, UR37, 0x3 ;  /* 0x000000250b007c11 */ /* 0x002fe2000f8e18ff */
[----:B------:R-:W-:Y:S01]  /*2ce0*/  UIADD3 UR4, UPT, UPT, UR4, 0x140, URZ ;  /* 0x0000014004047890 */ /* 0x000fe2000fffe0ff */
[----:B------:R1:W-:Y:S01]  /*2cf0*/  @!P2 SYNCS.ARRIVE.TRANS64.RED RZ, [R2+URZ], R5 ;  /* 0x0000000502ffa9a7 */ /* 0x0003e200080004ff */
[----:B------:R-:W-:Y:S01]  /*2d00*/  UIADD3 UR6, UPT, UPT, UR6, 0x1, URZ ;  /* 0x0000000106067890 */ /* 0x000fe2000fffe0ff */
[----:B------:R-:W-:-:S03]  /*2d10*/  VIADD R3, R3, 0x1 ;  /* 0x0000000103037836 */ /* 0x000fc60000000000 */
[----:B------:R-:W-:Y:S02]  /*2d20*/  UISETP.NE.AND UP0, UPT, UR6, 0x2, UPT ;  /* 0x000000020600788c */ /* 0x000fe4000bf05270 */
[----:B------:R-:W-:Y:S01]  /*2d30*/  ISETP.NE.AND P0, PT, R3, 0x2, PT ;  /* 0x000000020300780c */ /* 0x000fe20003f05270 */
[----:B------:R-:W-:Y:S06]  /*2d40*/  UGETNEXTWORKID.BROADCAST [UR4], [UR5] ;  /* 0x00000000040073ca */ /* 0x000fec0008000100 */
[----:B------:R-:W-:Y:S02]  /*2d50*/  USEL UR4, URZ, 0x1, UP0 ;  /* 0x00000001ff047887 */ /* 0x000fe40008000000 */
[----:B------:R-:W-:-:S04]  /*2d60*/  USEL UR6, UR6, URZ, UP0 ;  /* 0x000000ff06067287 */ /* 0x000fc80008000000 */
[----:B------:R-:W-:Y:S02]  /*2d70*/  LOP3.LUT R12, R12, UR4, RZ, 0x3c, !PT ;  /* 0x000000040c0c7c12 */ /* 0x000fe4000f8e3cff */
[----:B-1----:R-:W-:-:S04]  /*2d80*/  SHF.L.U32 R5, R9, 0x1f, RZ ;  /* 0x0000001f09057819 */ /* 0x002fc800000006ff */
[----:B------:R-:W1:Y:S02]  /*2d90*/  SYNCS.PHASECHK.TRANS64.TRYWAIT P1, [R0+URZ+0xb0], R5 ;  /* 0x0000b005000075a7 */ /* 0x000e6400080211ff */
[----:B-1----:R-:W-:Y:S05]  /*2da0*/  @!P1 BRA `(.L_x_52) ;  /* 0x0000006000449947 */ /* 0x002fea0003800000 */
.L_x_168:
[----:B------:R-:W-:Y:S01]  /*2db0*/  LEA R4, R11, UR37, 0x4 ;  /* 0x000000250b047c11 */ /* 0x000fe2000f8e20ff */
[----:B-1----:R-:W-:Y:S01]  /*2dc0*/  VIADD R0, R0, 0xc0 ;  /* 0x000000c000007836 */ /* 0x002fe20000000000 */
[----:B------:R-:W-:Y:S01]  /*2dd0*/  SEL R3, R3, RZ, P0 ;  /* 0x000000ff03037207 */ /* 0x000fe20000000000 */
[----:B------:R-:W-:-:S03]  /*2de0*/  VIADD R11, R11, 0x1 ;  /* 0x000000010b0b7836 */ /* 0x000fc60000000000 */
[----:B------:R-:W1:Y:S01]  /*2df0*/  LDS.128 R4, [R4+0x140] ;  /* 0x0001400004047984 */ /* 0x000e620000000c00 */
[----:B------:R-:W-:Y:S02]  /*2e00*/  PRMT R0, RZ, 0x654, R0 ;  /* 0x00000654ff007816 */ /* 0x000fe40000000000 */
[C---:B------:R-:W-:Y:S01]  /*2e10*/  ISETP.NE.AND P1, PT, R11.reuse, 0x2, PT ;  /* 0x000000020b00780c */ /* 0x040fe20003f25270 */
[----:B------:R-:W-:Y:S01]  /*2e20*/  @!PT LDS RZ, [RZ] ;  /* 0x00000000fffff984 */ /* 0x000fe20000000800 */
[----:B------:R-:W-:Y:S01]  /*2e30*/  @!PT LDS RZ, [RZ] ;  /* 0x00000000fffff984 */ /* 0x000fe20000000800 */
[----:B------:R-:W-:Y:S01]  /*2e40*/  @!PT LDS RZ, [RZ] ;  /* 0x00000000fffff984 */ /* 0x000fe20000000800 */
[----:B------:R-:W-:Y:S01]  /*2e50*/  @!PT LDS RZ, [RZ] ;  /* 0x00000000fffff984 */ /* 0x000fe20000000800 */
[----:B------:R2:W-:Y:S06]  /*2e60*/  MEMBAR.ALL.CTA ;  /* 0x0000000000007992 */ /* 0x0005ec0000008000 */
[----:B--2---:R-:W2:Y:S01]  /*2e70*/  FENCE.VIEW.ASYNC.S ;  /* 0x00000000000073c6 */ /* 0x004ea20000000000 */
[----:B------:R-:W-:Y:S01]  /*2e80*/  SEL R11, R11, RZ, P1 ;  /* 0x000000ff0b0b7207 */ /* 0x000fe20000800000 */
[----:B--2---:R2:W-:Y:S01]  /*2e90*/  SYNCS.ARRIVE.TRANS64.RED.A1T0 RZ, [R0+URZ], RZ ;  /* 0x000000ff00ff79a7 */ /* 0x0045e200081004ff */
[----:B-1----:R-:W-:-:S02]  /*2ea0*/  LOP3.LUT P3, RZ, R6, 0x1, RZ, 0xc0, !PT ;  /* 0x0000000106ff7812 */ /* 0x002fc4000786c0ff */
[----:B------:R-:W-:-:S04]  /*2eb0*/  SEL R5, RZ, 0x1, P0 ;  /* 0x00000001ff057807 */ /* 0x000fc80000000000 */
[----:B------:R-:W-:Y:S02]  /*2ec0*/  LOP3.LUT R8, R8, R5, RZ, 0x3c, !PT ;  /* 0x0000000508087212 */ /* 0x000fe400078e3cff */
[----:B--2---:R-:W-:-:S04]  /*2ed0*/  SEL R0, RZ, 0x1, P1 ;  /* 0x00000001ff007807 */ /* 0x004fc80000800000 */
[----:B------:R-:W-:Y:S01]  /*2ee0*/  LOP3.LUT R9, R9, R0, RZ, 0x3c, !PT ;  /* 0x0000000009097212 */ /* 0x000fe200078e3cff */
[----:B------:R-:W-:Y:S06]  /*2ef0*/  @P3 BRA `(.L_x_53) ;  /* 0xfffffffc002c3947 */ /* 0x000fec000383ffff */
[----:B------:R-:W-:Y:S01]  /*2f00*/  ULEA UR5, UR6, UR37, 0x3 ;  /* 0x0000002506057291 */ /* 0x000fe2000f8e18ff */
[----:B------:R-:W-:-:S08]  /*2f10*/  SHF.L.U32 R3, R12, 0x1f, RZ ;  /* 0x0000001f0c037819 */ /* 0x000fd000000006ff */
[----:B------:R-:W1:Y:S02]  /*2f20*/  SYNCS.PHASECHK.TRANS64 P0, [UR5+0xc0], R3 ;  /* 0x0000c003ff0075a7 */ /* 0x000e640008001005 */
[----:B-1----:R-:W-:Y:S05]  /*2f30*/  @P0 BRA `(.L_x_54) ;  /* 0x0000000000080947 */ /* 0x002fea0003800000 */
[----:B------:R-:W1:Y:S02]  /*2f40*/  SYNCS.PHASECHK.TRANS64.TRYWAIT P0, [UR5+0xc0], R3 ;  /* 0x0000c003ff0075a7 */ /* 0x000e640008001105 */
[----:B-1----:R-:W-:Y:S05]  /*2f50*/  @!P0 BRA `(.L_x_55) ;  /* 0x0000005c00ec8947 */ /* 0x002fea0003800000 */
.L_x_54:
[----:B------:R-:W-:-:S04]  /*2f60*/  UIADD3 UR4, UPT, UPT, UR6, 0x1, URZ ;  /* 0x0000000106047890 */ /* 0x000fc8000fffe0ff */
[----:B------:R-:W-:-:S04]  /*2f70*/  UISETP.NE.AND UP0, UPT, UR4, 0x2, UPT ;  /* 0x000000020400788c */ /* 0x000fc8000bf05270 */
[----:B------:R-:W-:Y:S02]  /*2f80*/  USEL UR7, URZ, 0x1, UP0 ;  /* 0x00000001ff077887 */ /* 0x000fe40008000000 */
[----:B------:R-:W-:-:S04]  /*2f90*/  USEL UR4, UR4, URZ, UP0 ;  /* 0x000000ff04047287 */ /* 0x000fc80008000000 */
[----:B------:R-:W-:Y:S01]  /*2fa0*/  ULEA UR4, UR4, UR37, 0x3 ;  /* 0x0000002504047291 */ /* 0x000fe2000f8e18ff */
[----:B-1----:R-:W-:-:S04]  /*2fb0*/  LOP3.LUT R3, R12, UR7, RZ, 0x3c, !PT ;  /* 0x000000070c037c12 */ /* 0x002fc8000f8e3cff */
[----:B------:R-:W-:-:S04]  /*2fc0*/  SHF.L.U32 R0, R3, 0x1f, RZ ;  /* 0x0000001f03007819 */ /* 0x000fc800000006ff */
[----:B------:R-:W1:Y:S02]  /*2fd0*/  SYNCS.PHASECHK.TRANS64 P0, [UR4+0xc0], R0 ;  /* 0x0000c000ff0075a7 */ /* 0x000e640008001004 */
[----:B-1----:R-:W-:Y:S05]  /*2fe0*/  @P0 EXIT ;  /* 0x000000000000094d */ /* 0x002fea0003800000 */
[----:B------:R-:W-:Y:S02]  /*2ff0*/  SHF.L.U32 R3, R3, 0x1f, RZ ;  /* 0x0000001f03037819 */ /* 0x000fe400000006ff */
[----:B------:R-:W-:-:S07]  /*3000*/  MOV R0, UR4 ;  /* 0x0000000400007c02 */ /* 0x000fce0008000f00 */
.L_x_56:
[----:B-1----:R1:W2:Y:S02]  /*3010*/  SYNCS.PHASECHK.TRANS64.TRYWAIT P0, [R0+URZ+0xc0], R3 ;  /* 0x0000c003000075a7 */ /* 0x0022a400080011ff */
[----:B--2---:R-:W-:Y:S05]  /*3020*/  @!P0 NANOSLEEP.SYNCS 0x989680 ;  /* 0x009896800000895d */ /* 0x004fea0003900000 */
[----:B------:R-:W2:Y:S02]  /*3030*/  @!P0 SYNCS.PHASECHK.TRANS64 P0, [R0+URZ+0xc0], R3 ;  /* 0x0000c003000085a7 */ /* 0x000ea400080010ff */
[----:B--2---:R-:W-:Y:S05]  /*3040*/  @P0 EXIT ;  /* 0x000000000000094d */ /* 0x004fea0003800000 */
[----:B------:R-:W-:Y:S05]  /*3050*/  BRA `(.L_x_56) ;  /* 0xfffffffc00ec7947 */ /* 0x000fea000383ffff */
.L_x_49:
[----:B------:R-:W-:Y:S05]  /*3060*/  BRA.U UP4, `(.L_x_57) ;  /* 0x0000001104d07547 */ /* 0x000fea000b800000 */
[----:B------:R-:W-:Y:S01]  /*3070*/  UMOV UR4, 0x40 ;  /* 0x0000004000047882 */ /* 0x000fe20000000000 */
[----:B------:R-:W-:Y:S01]  /*3080*/  NOP ;  /* 0x0000000000007918 */ /* 0x000fe20000000000 */
[----:B------:R-:W-:Y:S01]  /*3090*/  ULEA UR4, UR37, UR4, 0x18 ;  /* 0x0000000425047291 */ /* 0x000fe2000f8ec0ff */
[----:B------:R-:W-:Y:S02]  /*30a0*/  UMOV UR5, 0x400 ;  /* 0x0000040000057882 */ /* 0x000fe40000000000 */
[----:B------:R-:W-:-:S06]  /*30b0*/  ULEA UR37, UR37, UR5, 0x18 ;  /* 0x0000000525257291 */ /* 0x000fcc000f8ec0ff */
[----:B------:R-:W1:Y:S02]  /*30c0*/  LDS.U8 R2, [UR4+0x1c] ;  /* 0x00001c04ff027984 */ /* 0x000e640008000000 */
[----:B-1----:R-:W-:-:S13]  /*30d0*/  ISETP.NE.AND P0, PT, R2, RZ, PT ;  /* 0x000000ff0200720c */ /* 0x002fda0003f05270 */
[----:B------:R-:W-:Y:S05]  /*30e0*/  @P0 BRA `(.L_x_58) ;  /* 0x0000000400080947 */ /* 0x000fea0003800000 */
[----:B------:R-:W-:Y:S02]  /*30f0*/  UISETP.NE.U32.AND UP0, UPT, UR9, 0x1, UPT ;  /* 0x000000010900788c */ /* 0x000fe4000bf05070 */
[----:B------:R-:W-:-:S07]  /*3100*/  UIADD3 UR6, UPT, UPT, UR4, 0x8, URZ ;  /* 0x0000000804067890 */ /* 0x000fce000fffe0ff */
[----:B------:R-:W-:Y:S05]  /*3110*/  BRA.U !UP0, `(.L_x_59) ;  /* 0x00000001089c7547 */ /* 0x000fea000b800000 */
[----:B------:R-:W-:Y:S01]  /*3120*/  ELECT P0, URZ, PT ;  /* 0x0000000000ff782f */ /* 0x000fe20003800000 */
[----:B------:R-:W-:-:S12]  /*3130*/  BSSY B0, `(.L_x_59) ;  /* 0x0000025000007945 */ /* 0x000fd80003800000 */
[----:B------:R-:W-:Y:S05]  /*3140*/  @!P0 BRA `(.L_x_60) ;  /* 0x00000000008c8947 */ /* 0x000fea0003800000 */
[----:B------:R-:W-:-:S05]  /*3150*/  UMOV UR5, 0x10 ;  /* 0x0000001000057882 */ /* 0x000fca0000000000 */
[----:B------:R-:W-:Y:S04]  /*3160*/  DEPBAR.LE SB1, 0x36 ;  /* 0x00009d800000791a */ /* 0x000fe80000000000 */
[----:B------:R-:W1:Y:S02]  /*3170*/  UTCATOMSWS.2CTA.FIND_AND_SET.ALIGN UP1, UR5, UR5 ;  /* 0x00000005000575e3 */ /* 0x000e640008220800 */
[----:B-1----:R-:W-:Y:S01]  /*3180*/  MOV R11, UR5 ;  /* 0x00000005000b7c02 */ /* 0x002fe20008000f00 */
[----:B------:R-:W-:Y:S06]  /*3190*/  BRA.U UP1, `(.L_x_61) ;  /* 0x0000000101187547 */ /* 0x000fec000b800000 */
.L_x_62:
[----:B------:R-:W-:Y:S05]  /*31a0*/  NANOSLEEP 0x64 ;  /* 0x000000640000795d */ /* 0x000fea0003800000 */
[----:B------:R-:W-:-:S05]  /*31b0*/  UMOV UR5, 0x10 ;  /* 0x0000001000057882 */ /* 0x000fca0000000000 */
[----:B------:R-:W-:Y:S04]  /*31c0*/  DEPBAR.LE SB1, 0x36 ;  /* 0x00009d800000791a */ /* 0x000fe80000000000 */
[----:B------:R-:W1:Y:S02]  /*31d0*/  UTCATOMSWS.2CTA.FIND_AND_SET.ALIGN UP1, UR5, UR5 ;  /* 0x00000005000575e3 */ /* 0x000e640008220800 */
[----:B-1----:R-:W-:Y:S01]  /*31e0*/  MOV R11, UR5 ;  /* 0x00000005000b7c02 */ /* 0x002fe20008000f00 */
[----:B------:R-:W-:Y:S05]  /*31f0*/  BRA.U !UP1, `(.L_x_62) ;  /* 0xfffffffd09e87547 */ /* 0x000fea000b83ffff */
.L_x_61:
[----:B------:R-:W1:Y:S01]  /*3200*/  LDS R5, [UR4+0x10] ;  /* 0x00001004ff057984 */ /* 0x000e620008000800 */
[----:B------:R-:W-:Y:S01]  /*3210*/  IMAD.U32 R3, RZ, RZ, UR37 ;  /* 0x00000025ff037e24 */ /* 0x000fe2000f8e00ff */
[----:B------:R-:W-:-:S03]  /*3220*/  MOV R2, UR8 ;  /* 0x0000000800027c02 */ /* 0x000fc60008000f00 */
[----:B------:R-:W-:Y:S01]  /*3230*/  VIADD R3, R3, 0x160 ;  /* 0x0000016003037836 */ /* 0x000fe20000000000 */
[----:B-1----:R-:W-:-:S04]  /*3240*/  SHF.L.U32 R5, R5, 0x1f, RZ ;  /* 0x0000001f05057819 */ /* 0x002fc800000006ff */
[----:B------:R-:W1:Y:S02]  /*3250*/  SYNCS.PHASECHK.TRANS64.TRYWAIT P0, [UR4+0x8], R5 ;  /* 0x00000805ff0075a7 */ /* 0x000e640008001104 */
[----:B-1----:R-:W-:Y:S05]  /*3260*/  @P0 BRA `(.L_x_63) ;  /* 0x0000000000080947 */ /* 0x002fea0003800000 */
[----:B------:R-:W1:Y:S02]  /*3270*/  SYNCS.PHASECHK.TRANS64.TRYWAIT P0, [UR4+0x8], R5 ;  /* 0x00000805ff0075a7 */ /* 0x000e640008001104 */
[----:B-1----:R-:W-:Y:S05]  /*3280*/  @!P0 BRA `(.L_x_64) ;  /* 0x0000005c00388947 */ /* 0x002fea0003800000 */
.L_x_63:
[----:B-1----:R-:W-:Y:S01]  /*3290*/  HFMA2 R4, -RZ, RZ, 0, 5.9604644775390625e-08 ;  /* 0x00000001ff047431 */ /* 0x002fe200000001ff */
[----:B------:R-:W-:Y:S01]  /*32a0*/  UPRMT UR5, UR8, 0x654, UR6 ;  /* 0x0000065408057896 */ /* 0x000fe20008000006 */
[----:B------:R-:W-:Y:S01]  /*32b0*/  IMAD.MOV.U32 R6, RZ, RZ, 0xffff ;  /* 0x0000ffffff067424 */ /* 0x000fe200078e00ff */
[----:B------:R-:W-:Y:S01]  /*32c0*/  PRMT R2, R2, 0x654, R3 ;  /* 0x0000065402027816 */ /* 0x000fe20000000003 */
[----:B------:R-:W-:Y:S02]  /*32d0*/  IMAD.MOV.U32 R5, RZ, RZ, 0x4 ;  /* 0x00000004ff057424 */ /* 0x000fe400078e00ff */
[----:B------:R-:W-:Y:S01]  /*32e0*/  IMAD.SHL.U32 R9, R11, 0x20, RZ ;  /* 0x000000200b097824 */ /* 0x000fe200078e00ff */
[----:B------:R-:W-:Y:S02]  /*32f0*/  MOV R3, UR5 ;  /* 0x0000000500037c02 */ /* 0x000fe40008000f00 */
[-C--:B------:R-:W-:Y:S01]  /*3300*/  SHF.L.U32 R7, R6, R11.reuse, RZ ;  /* 0x0000000b06077219 */ /* 0x080fe200000006ff */
[----:B------:R1:W-:Y:S01]  /*3310*/  SYNCS.ARRIVE.TRANS64.RED RZ, [UR5], R5 ;  /* 0x00000005ffff79a7 */ /* 0x0003e20008000405 */
[----:B------:R-:W-:Y:S01]  /*3320*/  SHF.L.U32 R6, R4, R11, RZ ;  /* 0x0000000b04067219 */ /* 0x000fe200000006ff */
[----:B------:R1:W-:Y:S04]  /*3330*/  STS [UR37+0x160], R9 ;  /* 0x00016009ff007988 */ /* 0x0003e80008000825 */
[----:B------:R1:W-:Y:S04]  /*3340*/  STAS [R2.64], R11 ;  /* 0x0000000b02007dbd */ /* 0x0003e8000c0008ff */
[----:B------:R1:W-:Y:S04]  /*3350*/  ATOMS.OR RZ, [UR4+0x14], R7 ;  /* 0x00001407ffff798c */ /* 0x0003e8000b000004 */
[----:B------:R1:W-:Y:S04]  /*3360*/  ATOMS.OR RZ, [UR4+0x18], R6 ;  /* 0x00001806ffff798c */ /* 0x0003e8000b000004 */
[----:B------:R1:W-:Y:S02]  /*3370*/  ATOMS.XOR RZ, [UR4+0x10], R4 ;  /* 0x00001004ffff798c */ /* 0x0003e4000b800004 */
.L_x_60:
[----:B------:R-:W-:Y:S05]  /*3380*/  BSYNC B0 ;  /* 0x0000000000007941 */ /* 0x000fea0003800000 */
.L_x_59:
[----:B------:R-:W-:Y:S05]  /*3390*/  BRA.U UP0, `(.L_x_65) ;  /* 0x00000001006c7547 */ /* 0x000fea000b800000 */
[----:B------:R-:W-:-:S03]  /*33a0*/  UMOV UR5, 0xffffffff ;  /* 0xffffffff00057882 */ /* 0x000fc60000000000 */
[----:B------:R-:W-:Y:S05]  /*33b0*/  BRA.DIV UR5, `(.L_x_66) ;  /* 0x0000005e05047947 */ /* 0x000fea000b800000 */
[----:B------:R-:W-:-:S13]  /*33c0*/  ELECT P6, URZ, PT ;  /* 0x0000000000ff782f */ /* 0x000fda00038c0000 */
.L_x_172:
[----:B------:R-:W-:Y:S05]  /*33d0*/  @!P6 BRA `(.L_x_65) ;  /* 0x00000000005ce947 */ /* 0x000fea0003800000 */
[----:B-1----:R-:W1:Y:S02]  /*33e0*/  LDS R3, [UR4+0x10] ;  /* 0x00001004ff037984 */ /* 0x002e640008000800 */
[----:B-1----:R-:W-:-:S04]  /*33f0*/  SHF.L.U32 R3, R3, 0x1f, RZ ;  /* 0x0000001f03037819 */ /* 0x002fc800000006ff */
[----:B------:R-:W1:Y:S02]  /*3400*/  SYNCS.PHASECHK.TRANS64.TRYWAIT P0, [UR4+0x8], R3 ;  /* 0x00000803ff0075a7 */ /* 0x000e640008001104 */
[----:B-1----:R-:W-:Y:S05]  /*3410*/  @P0 BRA `(.L_x_67) ;  /* 0x0000000000080947 */ /* 0x002fea0003800000 */
[----:B------:R-:W1:Y:S02]  /*3420*/  SYNCS.PHASECHK.TRANS64.TRYWAIT P0, [UR4+0x8], R3 ;  /* 0x00000803ff0075a7 */ /* 0x000e640008001104 */
[----:B-1----:R-:W-:Y:S05]  /*3430*/  @!P0 BRA `(.L_x_68) ;  /* 0x0000005c00048947 */ /* 0x002fea0003800000 */
.L_x_67:
[----:B------:R-:W2:Y:S01]  /*3440*/  LDS R5, [UR37+0x160] ;  /* 0x00016025ff057984 */ /* 0x000ea20008000800 */
[----:B-1----:R-:W-:Y:S02]  /*3450*/  HFMA2 R2, -RZ, RZ, 0, 5.9604644775390625e-08 ;  /* 0x00000001ff027431 */ /* 0x002fe400000001ff */
[----:B------:R-:W-:Y:S01]  /*3460*/  IMAD.MOV.U32 R3, RZ, RZ, 0xffff ;  /* 0x0000ffffff037424 */ /* 0x000fe200078e00ff */
[----:B------:R-:W-:Y:S01]  /*3470*/  UPRMT UR5, UR8, 0x654, UR6 ;  /* 0x0000065408057896 */ /* 0x000fe20008000006 */
[----:B--2---:R-:W-:-:S03]  /*3480*/  IMAD.SHL.U32 R4, R5, 0x20, RZ ;  /* 0x0000002005047824 */ /* 0x004fc600078e00ff */
[-C--:B------:R-:W-:Y:S02]  /*3490*/  SHF.L.U32 R3, R3, R5.reuse, RZ ;  /* 0x0000000503037219 */ /* 0x080fe400000006ff */
[----:B------:R-:W-:Y:S01]  /*34a0*/  SHF.L.U32 R5, R2, R5, RZ ;  /* 0x0000000502057219 */ /* 0x000fe200000006ff */
[----:B------:R2:W-:Y:S04]  /*34b0*/  STS [UR37+0x160], R4 ;  /* 0x00016004ff007988 */ /* 0x0005e80008000825 */
[----:B------:R2:W-:Y:S04]  /*34c0*/  ATOMS.OR RZ, [UR4+0x14], R3 ;  /* 0x00001403ffff798c */ /* 0x0005e8000b000004 */
[----:B------:R2:W-:Y:S01]  /*34d0*/  ATOMS.OR RZ, [UR4+0x18], R5 ;  /* 0x00001805ffff798c */ /* 0x0005e2000b000004 */
[----:B------:R-:W-:Y:S03]  /*34e0*/  SYNCS.ARRIVE.TRANS64.RED.A1T0 RZ, [UR5], RZ ;  /* 0x000000ffffff79a7 */ /* 0x000fe60008100405 */
[----:B------:R2:W-:Y:S01]  /*34f0*/  ATOMS.XOR RZ, [UR4+0x10], R2 ;  /* 0x00001002ffff798c */ /* 0x0005e2000b800004 */
[----:B------:R-:W-:Y:S05]  /*3500*/  BRA `(.L_x_65) ;  /* 0x0000000000107947 */ /* 0x000fea0003800000 */
.L_x_58:
[----:B------:R-:W-:-:S05]  /*3510*/  MOV R2, 0xffffffff ;  /* 0xffffffff00027802 */ /* 0x000fca0000000f00 */
[----:B------:R1:W-:Y:S02]  /*3520*/  STS [UR37+0x160], R2 ;  /* 0x00016002ff007988 */ /* 0x0003e40008000825 */
[----:B-1----:R-:W-:Y:S02]  /*3530*/  MOV R2, 0x3550 ;  /* 0x0000355000027802 */ /* 0x002fe40000000f00 */
[----:B-----5:R-:W-:Y:S05]  /*3540*/  CALL.REL.NOINC `($__internal_1_$__cuda_sm10x_tcgen05_guardrail_trap_phase_invalid_during_alloc) ;  /* 0x0000006000d87944 */ /* 0x020fea0003c00000 */
.L_x_65:
[----:B------:R-:W-:Y:S05]  /*3550*/  WARPSYNC.ALL ;  /* 0x0000000000007948 */ /* 0x000fea0003800000 */
[----:B------:R-:W3:Y:S01]  /*3560*/  S2UR UR5, SR_CgaCtaId ;  /* 0x00000000000579c3 */ /* 0x000ee20000008800 */
[----:B------:R-:W-:Y:S01]  /*3570*/  UMOV UR4, 0x400 ;  /* 0x0000040000047882 */ /* 0x000fe20000000000 */
[----:B------:R-:W-:-:S06]  /*3580*/  NOP ;  /* 0x0000000000007918 */ /* 0x000fcc0000000000 */
[----:B------:R-:W-:Y:S06]  /*3590*/  BAR.ARV 0x6, 0xa0 ;  /* 0x0182800000007b1d */ /* 0x000fec0000002000 */
[----:B------:R-:W4:Y:S01]  /*35a0*/  LDCU UR6, c[0x0][0x38c] ;  /* 0x00007180ff0677ac */ /* 0x000f220008000800 */
[----:B------:R-:W-:Y:S01]  /*35b0*/  LOP3.LUT R0, R0, 0xffff, RZ, 0xc0, !PT ;  /* 0x0000ffff00007812 */ /* 0x000fe200078ec0ff */
[----:B-1----:R-:W-:Y:S01]  /*35c0*/  IMAD.MOV.U32 R9, RZ, RZ, 0x1 ;  /* 0x00000001ff097424 */ /* 0x002fe200078e00ff */
[----:B------:R-:W-:Y:S01]  /*35d0*/  LOP3.LUT R8, R8, 0xffff, RZ, 0xc0, !PT ;  /* 0x0000ffff08087812 */ /* 0x000fe200078ec0ff */
[----:B------:R-:W-:Y:S01]  /*35e0*/  UMOV UR17, URZ ;  /* 0x000000ff00117c82 */ /* 0x000fe20008000000 */
[----:B------:R-:W-:Y:S01]  /*35f0*/  R2UR UR11, R0 ;  /* 0x00000000000b72ca */ /* 0x000fe200000e0000 */
[----:B------:R-:W-:Y:S01]  /*3600*/  UMOV UR16, URZ ;  /* 0x000000ff00107c82 */ /* 0x000fe20008000000 */
[----:B------:R-:W-:Y:S01]  /*3610*/  R2UR UR12, R8 ;  /* 0x00000000080c72ca */ /* 0x000fe200000e0000 */
[----:B------:R-:W-:Y:S01]  /*3620*/  IMAD.MOV.U32 R8, RZ, RZ, RZ ;  /* 0x000000ffff087224 */ /* 0x000fe200078e00ff */
[----:B------:R-:W-:Y:S01]  /*3630*/  UMOV UR15, URZ ;  /* 0x000000ff000f7c82 */ /* 0x000fe20008000000 */
[----:B---3--:R-:W-:-:S02]  /*3640*/  ULEA UR5, UR5, UR4, 0x18 ;  /* 0x0000000405057291 */ /* 0x008fc4000f8ec0ff */
[----:B------:R-:W-:Y:S02]  /*3650*/  UISETP.NE.AND UP2, UPT, UR9, URZ, UPT ;  /* 0x000000ff0900728c */ /* 0x000fe4000bf45270 */
[----:B------:R-:W-:Y:S02]  /*3660*/  UIADD3 UR20, UPT, UPT, UR5, 0x4300, URZ ;  /* 0x0000430005147890 */ /* 0x000fe4000fffe0ff */
[----:B------:R-:W-:Y:S02]  /*3670*/  UIADD3 UR19, UPT, UPT, UR5, 0x10300, URZ ;  /* 0x0001030005137890 */ /* 0x000fe4000fffe0ff */
[----:B----4-:R-:W-:Y:S01]  /*3680*/  UIADD3 UR6, UPT, UPT, UR6, 0x3f, URZ ;  /* 0x0000003f06067890 */ /* 0x010fe2000fffe0ff */
[----:B--2---:R-:W1:Y:S01]  /*3690*/  LDS R2, [UR5+0x160] ;  /* 0x00016005ff027984 */ /* 0x004e620008000800 */
[----:B------:R-:W-:Y:S02]  /*36a0*/  USHF.R.U32.HI UR20, URZ, 0x4, UR20 ;  /* 0x00000004ff147899 */ /* 0x000fe40008011614 */
[----:B------:R-:W-:-:S02]  /*36b0*/  USHF.R.S32.HI UR4, URZ, 0x1f, UR6 ;  /* 0x0000001fff047899 */ /* 0x000fc40008011406 */
[----:B------:R-:W-:Y:S02]  /*36c0*/  USHF.R.U32.HI UR19, URZ, 0x4, UR19 ;  /* 0x00000004ff137899 */ /* 0x000fe40008011613 */
[----:B------:R-:W-:Y:S01]  /*36d0*/  ULEA.HI UR4, UR4, UR6, URZ, 0x6 ;  /* 0x0000000604047291 */ /* 0x000fe2000f8f30ff */
[----:B------:R-:W-:Y:S01]  /*36e0*/  UMOV UR28, 0x0 ;  /* 0x00000000001c7882 */ /* 0x000fe20000000000 */
[----:B------:R-:W-:Y:S02]  /*36f0*/  UMOV UR29, 0x8218010 ;  /* 0x08218010001d7882 */ /* 0x000fe40000000000 */
[----:B------:R-:W-:Y:S02]  /*3700*/  USHF.R.S32.HI UR4, URZ, 0x6, UR4 ;  /* 0x00000006ff047899 */ /* 0x000fe40008011404 */
[----:B------:R-:W-:Y:S02]  /*3710*/  ULOP3.LUT UR20, UR20, 0x3fff, URZ, 0xc0, !UPT ;  /* 0x00003fff14147892 */ /* 0x000fe4000f8ec0ff */
[----:B------:R-:W-:-:S02]  /*3720*/  UISETP.LT.AND UP0, UPT, UR4, 0x1, UPT ;  /* 0x000000010400788c */ /* 0x000fc4000bf01270 */
[----:B------:R-:W-:Y:S02]  /*3730*/  ULOP3.LUT UR19, UR19, 0x3fff, URZ, 0xc0, !UPT ;  /* 0x00003fff13137892 */ /* 0x000fe4000f8ec0ff */
[----:B------:R-:W-:Y:S01]  /*3740*/  USEL UR18, UR4, 0x1, !UP0 ;  /* 0x0000000104127887 */ /* 0x000fe2000c000000 */
[----:B------:R-:W-:Y:S01]  /*3750*/  UMOV UR26, 0x0 ;  /* 0x00000000001a7882 */ /* 0x000fe20000000000 */
[----:B------:R-:W-:Y:S01]  /*3760*/  UMOV UR27, 0x8218010 ;  /* 0x08218010001b7882 */ /* 0x000fe20000000000 */
[----:B------:R-:W-:Y:S01]  /*3770*/  UMOV UR24, 0x0 ;  /* 0x0000000000187882 */ /* 0x000fe20000000000 */
[----:B------:R-:W-:Y:S01]  /*3780*/  UMOV UR25, 0x8218010 ;  /* 0x0821801000197882 */ /* 0x000fe20000000000 */
[----:B------:R-:W-:Y:S01]  /*3790*/  UMOV UR22, 0x0 ;  /* 0x0000000000167882 */ /* 0x000fe20000000000 */
[----:B------:R-:W-:Y:S01]  /*37a0*/  UMOV UR23, 0x8218010 ;  /* 0x0821801000177882 */ /* 0x000fe20000000000 */
[----:B-1----:R-:W-:Y:S02]  /*37b0*/  R2UR UR21, R2 ;  /* 0x00000000021572ca */ /* 0x002fe400000e0000 */
[----:B------:R-:W-:-:S13]  /*37c0*/  CS2R R2, SRZ ;  /* 0x0000000000027805 */ /* 0x000fda000001ff00 */
.L_x_76:
[C---:B------:R-:W-:Y:S02]  /*37d0*/  LEA R0, R8.reuse, UR5, 0x3 ;  /* 0x0000000508007c11 */ /* 0x040fe4000f8e18ff */
[----:B------:R-:W-:Y:S02]  /*37e0*/  SHF.L.U32 R5, R3, 0x1f, RZ ;  /* 0x0000001f03057819 */ /* 0x000fe400000006ff */
[----:B------:R-:W-:Y:S02]  /*37f0*/  LEA R4, R8, UR5, 0x4 ;  /* 0x0000000508047c11 */ /* 0x000fe4000f8e20ff */
[----:B------:R-:W1:Y:S02]  /*3800*/  SYNCS.PHASECHK.TRANS64.TRYWAIT P0, [R0+URZ+0xb0], R5 ;  /* 0x0000b005000075a7 */ /* 0x000e6400080011ff */
[----:B-1-34-:R-:W-:Y:S05]  /*3810*/  @!P0 BRA `(.L_x_69) ;  /* 0x0000005800248947 */ /* 0x01afea0003800000 */
.L_x_173:
[----:B-1----:R-:W1:Y:S01]  /*3820*/  LDS.128 R4, [R4+0x140] ;  /* 0x0001400004047984 */ /* 0x002e620000000c00 */
[----:B------:R-:W-:Y:S02]  /*3830*/  VIADD R0, R0, 0xc0 ;  /* 0x000000c000007836 */ /* 0x000fe40000000000 */
[----:B------:R-:W-:Y:S01]  /*3840*/  VIADD R8, R8, 0x1 ;  /* 0x0000000108087836 */ /* 0x000fe20000000000 */
[----:B------:R-:W-:Y:S01]  /*3850*/  @!PT LDS RZ, [RZ] ;  /* 0x00000000fffff984 */ /* 0x000fe20000000800 */
[----:B------:R-:W-:Y:S01]  /*3860*/  @!PT LDS RZ, [RZ] ;  /* 0x00000000fffff984 */ /* 0x000fe20000000800 */
[----:B------:R-:W-:Y:S01]  /*3870*/  @!PT LDS RZ, [RZ] ;  /* 0x00000000fffff984 */ /* 0x000fe20000000800 */
[----:B------:R-:W-:Y:S01]  /*3880*/  @!PT LDS RZ, [RZ] ;  /* 0x00000000fffff984 */ /* 0x000fe20000000800 */
[----:B------:R2:W-:Y:S06]  /*3890*/  MEMBAR.ALL.CTA ;  /* 0x0000000000007992 */ /* 0x0005ec0000008000 */
[----:B--2---:R-:W2:Y:S01]  /*38a0*/  FENCE.VIEW.ASYNC.S ;  /* 0x00000000000073c6 */ /* 0x004ea20000000000 */
[----:B------:R-:W-:-:S04]  /*38b0*/  PRMT R0, RZ, 0x654, R0 ;  /* 0x00000654ff007816 */ /* 0x000fc80000000000 */
[----:B--2---:R2:W-:Y:S01]  /*38c0*/  SYNCS.ARRIVE.TRANS64.RED.A1T0 RZ, [R0+URZ], RZ ;  /* 0x000000ff00ff79a7 */ /* 0x0045e200081004ff */
[----:B-1----:R-:W-:Y:S01]  /*38d0*/  LOP3.LUT P1, RZ, R6, 0x1, RZ, 0xc0, !PT ;  /* 0x0000000106ff7812 */ /* 0x002fe2000782c0ff */
[----:B--2---:R-:W-:-:S12]  /*38e0*/  BRA.U UP2, `(.L_x_70) ;  /* 0x0000000502087547 */ /* 0x004fd8000b800000 */
[----:B------:R-:W1:Y:S01]  /*38f0*/  LDCU UR6, c[0x0][0x38c] ;  /* 0x00007180ff0677ac */ /* 0x000e620008000800 */
[----:B------:R-:W-:Y:S02]  /*3900*/  PLOP3.LUT P2, PT, PT, PT, PT, 0x80, 0x8 ;  /* 0x000000000008781c */ /* 0x000fe40003f4f070 */
[----:B------:R-:W-:Y:S01]  /*3910*/  SHF.L.U32 R5, R9, 0x1f, RZ ;  /* 0x0000001f09057819 */ /* 0x000fe200000006ff */
[----:B------:R-:W-:Y:S02]  /*3920*/  ULEA UR7, UR17, UR5, 0x3 ;  /* 0x0000000511077291 */ /* 0x000fe4000f8e18ff */
[----:B------:R-:W-:Y:S02]  /*3930*/  ULEA UR10, UR17, UR21, 0x6 ;  /* 0x00000015110a7291 */ /* 0x000fe4000f8e30ff */
[----:B-1----:R-:W-:-:S06]  /*3940*/  UISETP.GE.AND UP0, UPT, UR6, 0x1, UPT ;  /* 0x000000010600788c */ /* 0x002fcc000bf06270 */
[----:B------:R-:W-:-:S05]  /*3950*/  PLOP3.LUT P0, PT, PT, PT, UP0, 0x80, 0x8 ;  /* 0x000000000008781c */ /* 0x000fca0003f0f008 */
[----:B------:R-:W-:-:S08]  /*3960*/  @UP0 ULEA UR6, UR16, UR5, 0x3 ;  /* 0x0000000510060291 */ /* 0x000fd0000f8e18ff */
[----:B------:R-:W-:-:S04]  /*3970*/  @P0 SHF.L.U32 R0, R2, 0x1f, RZ ;  /* 0x0000001f02000819 */ /* 0x000fc800000006ff */
[----:B------:R1:W2:Y:S01]  /*3980*/  @P0 SYNCS.PHASECHK.TRANS64.TRYWAIT P2, [UR6], R0 ;  /* 0x00000000ff0005a7 */ /* 0x0002a20008041106 */
[----:B------:R-:W3:Y:S02]  /*3990*/  SYNCS.PHASECHK.TRANS64.TRYWAIT P0, [UR7+0xf0], R5 ;  /* 0x0000f005ff0075a7 */ /* 0x000ee40008001107 */
[----:B-123--:R-:W-:Y:S05]  /*39a0*/  @!P0 BRA `(.L_x_71) ;  /* 0x0000005400d48947 */ /* 0x00efea0003800000 */
.L_x_175:
[----:B------:R-:W-:Y:S01]  /*39b0*/  UMOV UR14, UR15 ;  /* 0x0000000f000e7c82 */ /* 0x000fe20008000000 */
[----:B------:R-:W-:Y:S05]  /*39c0*/  BRA.U !UP0, `(.L_x_72) ;  /* 0x0000000108c07547 */ /* 0x000fea000b800000 */
[----:B------:R-:W-:Y:S02]  /*39d0*/  UIADD3 UR14, UPT, UPT, UR18, UR15, URZ ;  /* 0x0000000f120e7290 */ /* 0x000fe4000fffe0ff */
[----:B------:R-:W-:Y:S01]  /*39e0*/  UPLOP3.LUT UP3, UPT, UPT, UPT, UPT, 0x40, 0x4 ;  /* 0x000000000004789c */ /* 0x000fe20003f6e870 */
[----:B------:R-:W-:Y:S01]  /*39f0*/  UMOV UR13, UR4 ;  /* 0x00000004000d7c82 */ /* 0x000fe20008000000 */
[----:B------:R-:W-:-:S09]  /*3a00*/  UMOV UR46, UR16 ;  /* 0x00000010002e7c82 */ /* 0x000fd20008000000 */
.L_x_75:
[----:B--2---:R-:W-:Y:S01]  /*3a10*/  ULEA UR6, UR46, UR5, 0x3 ;  /* 0x000000052e067291 */ /* 0x004fe2000f8e18ff */
[----:B---3--:R-:W-:Y:S11]  /*3a20*/  @P2 BRA `(.L_x_73) ;  /* 0x00000000000c2947 */ /* 0x008ff60003800000 */
[----:B-1----:R-:W-:Y:S04]  /*3a30*/  SHF.L.U32 R5, R2, 0x1f, RZ ;  /* 0x0000001f02057819 */ /* 0x002fe800000006ff */
[----:B------:R-:W1:Y:S02]  /*3a40*/  SYNCS.PHASECHK.TRANS64.TRYWAIT P0, [UR6], R5 ;  /* 0x00000005ff0075a7 */ /* 0x000e640008001106 */
[----:B-1----:R-:W-:Y:S05]  /*3a50*/  @!P0 BRA `(.L_x_74) ;  /* 0x0000005400c08947 */ /* 0x002fea0003800000 */
.L_x_73:
[----:B------:R-:W-:Y:S01]  /*3a60*/  UISETP.NE.AND UP0, UPT, UR13, 0x1, UPT ;  /* 0x000000010d00788c */ /* 0x000fe2000bf05270 */
[----:B------:R-:W-:Y:S01]  /*3a70*/  PLOP3.LUT P2, PT, PT, PT, PT, 0x80, 0x8 ;  /* 0x000000000008781c */ /* 0x000fe20003f4f070 */
[----:B------:R-:W-:Y:S02]  /*3a80*/  UIADD3 UR16, UPT, UPT, UR46, 0x1, URZ ;  /* 0x000000012e107890 */ /* 0x000fe4000fffe0ff */
[----:B------:R-:W-:Y:S02]  /*3a90*/  ULEA UR32, UR46, UR20, 0x9 ;  /* 0x000000142e207291 */ /* 0x000fe4000f8e48ff */
[----:B------:R-:W-:Y:S01]  /*3aa0*/  UISETP.NE.AND UP1, UPT, UR16, 0x6, UPT ;  /* 0x000000061000788c */ /* 0x000fe2000bf25270 */
[----:B------:R-:W-:Y:S01]  /*3ab0*/  PLOP3.LUT P0, PT, PT, PT, UP0, 0x80, 0x8 ;  /* 0x000000000008781c */ /* 0x000fe20003f0f008 */
[----:B------:R-:W-:Y:S02]  /*3ac0*/  UIADD3 UR44, UPT, UPT, UR32, 0x80, URZ ;  /* 0x00000080202c7890 */ /* 0x000fe4000fffe0ff */
[----:B------:R-:W-:Y:S02]  /*3ad0*/  USEL UR31, URZ, 0x1, UP1 ;  /* 0x00000001ff1f7887 */ /* 0x000fe40008800000 */
[----:B------:R-:W-:Y:S02]  /*3ae0*/  USEL UR16, UR16, URZ, UP1 ;  /* 0x000000ff10107287 */ /* 0x000fe40008800000 */
[----:B------:R-:W-:Y:S02]  /*3af0*/  UIADD3 UR40, UPT, UPT, UR32, 0x100, URZ ;  /* 0x0000010020287890 */ /* 0x000fe4000fffe0ff */
[----:B------:R-:W-:Y:S01]  /*3b00*/  @UP0 ULEA UR30, UR16, UR5, 0x3 ;  /* 0x00000005101e0291 */ /* 0x000fe2000f8e18ff */
[----:B------:R-:W-:Y:S01]  /*3b10*/  LOP3.LUT R2, R2, UR31, RZ, 0x3c, !PT ;  /* 0x0000001f02027c12 */ /* 0x000fe2000f8e3cff */
[----:B------:R-:W-:Y:S02]  /*3b20*/  UIADD3 UR36, UPT, UPT, UR32, 0x180, URZ ;  /* 0x0000018020247890 */ /* 0x000fe4000fffe0ff */
[----:B------:R-:W-:Y:S01]  /*3b30*/  UIADD3 UR6, UPT, UPT, UR6, 0x30, URZ ;  /* 0x0000003006067890 */ /* 0x000fe2000fffe0ff */
[----:B-1----:R-:W-:Y:S01]  /*3b40*/  @P0 SHF.L.U32 R0, R2, 0x1f, RZ ;  /* 0x0000001f02000819 */ /* 0x002fe200000006ff */
[----:B------:R-:W-:Y:S02]  /*3b50*/  UIADD3 UR15, UPT, UPT, UR15, 0x1, URZ ;  /* 0x000000010f0f7890 */ /* 0x000fe4000fffe0ff */
[----:B------:R-:W-:Y:S01]  /*3b60*/  UIADD3 UR13, UPT, UPT, UR13, -0x1, URZ ;  /* 0xffffffff0d0d7890 */ /* 0x000fe2000fffe0ff */
[----:B------:R2:W3:Y:S01]  /*3b70*/  @P0 SYNCS.PHASECHK.TRANS64.TRYWAIT P2, [UR30], R0 ;  /* 0x00000000ff0005a7 */ /* 0x0004e2000804111e */
[----:B------:R-:W-:Y:S02]  /*3b80*/  ULEA UR30, UR46, UR19, 0x9 ;  /* 0x000000132e1e7291 */ /* 0x000fe4000f8e48ff */
[----:B------:R-:W-:Y:S02]  /*3b90*/  UISETP.NE.AND UP0, UPT, UR15, UR14, UPT ;  /* 0x0000000e0f00728c */ /* 0x000fe4000bf05270 */
[----:B------:R-:W-:Y:S02]  /*3ba0*/  UIADD3 UR42, UPT, UPT, UR30, 0x80, URZ ;  /* 0x000000801e2a7890 */ /* 0x000fe4000fffe0ff */
[----:B------:R-:W-:Y:S02]  /*3bb0*/  UIADD3 UR38, UPT, UPT, UR30, 0x100, URZ ;  /* 0x000001001e267890 */ /* 0x000fe4000fffe0ff */
[----:B------:R-:W-:Y:S01]  /*3bc0*/  UIADD3 UR34, UPT, UPT, UR30, 0x180, URZ ;  /* 0x000001801e227890 */ /* 0x000fe2000fffe0ff */
[----:B------:R-:W-:Y:S01]  /*3bd0*/  UMOV UR33, 0x40004040 ;  /* 0x4000404000217882 */ /* 0x000fe20000000000 */
[----:B------:R-:W-:Y:S01]  /*3be0*/  UMOV UR31, 0x40004040 ;  /* 0x40004040001f7882 */ /* 0x000fe20000000000 */
[----:B------:R-:W-:Y:S01]  /*3bf0*/  UMOV UR45, 0x40004040 ;  /* 0x40004040002d7882 */ /* 0x000fe20000000000 */
[----:B------:R2:W-:Y:S01]  /*3c00*/  UTCHMMA.2CTA gdesc[UR32], gdesc[UR30], tmem[UR10], tmem[UR28], idesc[UR29], UP3 ;  /* 0x00ff1c1e200075ea */ /* 0x0005e20009a0000a */
[----:B------:R-:W-:Y:S01]  /*3c10*/  UPLOP3.LUT UP3, UPT, UPT, UPT, UPT, 0x80, 0x8 ;  /* 0x000000000008789c */ /* 0x000fe20003f6f070 */
[----:B------:R-:W-:Y:S01]  /*3c20*/  UMOV UR43, 0x40004040 ;  /* 0x40004040002b7882 */ /* 0x000fe20000000000 */
[----:B------:R-:W-:Y:S01]  /*3c30*/  UMOV UR41, 0x40004040 ;  /* 0x4000404000297882 */ /* 0x000fe20000000000 */
[----:B------:R2:W-:Y:S01]  /*3c40*/  UTCHMMA.2CTA gdesc[UR44], gdesc[UR42], tmem[UR10], tmem[UR26], idesc[UR27], UPT ;  /* 0x00ff1a2a2c0075ea */ /* 0x0005e2000ba0000a */
[----:B------:R-:W-:Y:S01]  /*3c50*/  UMOV UR39, 0x40004040 ;  /* 0x4000404000277882 */ /* 0x000fe20000000000 */
[----:B------:R-:W-:Y:S01]  /*3c60*/  UMOV UR37, 0x40004040 ;  /* 0x4000404000257882 */ /* 0x000fe20000000000 */
[----:B------:R-:W-:Y:S01]  /*3c70*/  UMOV UR35, 0x40004040 ;  /* 0x4000404000237882 */ /* 0x000fe20000000000 */
[----:B------:R2:W-:Y:S01]  /*3c80*/  UTCHMMA.2CTA gdesc[UR40], gdesc[UR38], tmem[UR10], tmem[UR24], idesc[UR25], UPT ;  /* 0x00ff1826280075ea */ /* 0x0005e2000ba0000a */
[----:B------:R2:W-:Y:S01]  /*3c90*/  UTCHMMA.2CTA gdesc[UR36], gdesc[UR34], tmem[UR10], tmem[UR22], idesc[UR23], UPT ;  /* 0x00ff1622240075ea */ /* 0x0005e2000ba0000a */
[----:B------:R2:W-:Y:S01]  /*3ca0*/  UTCBAR.2CTA.MULTICAST [UR6], URZ, UR12 ;  /* 0x000000ff060073e9 */ /* 0x0005e2000820080c */
[----:B------:R-:W-:Y:S01]  /*3cb0*/  UMOV UR46, UR16 ;  /* 0x00000010002e7c82 */ /* 0x000fe20008000000 */
[----:B------:R-:W-:Y:S05]  /*3cc0*/  BRA.U UP0, `(.L_x_75) ;  /* 0xfffffffd00507547 */ /* 0x000fea000b83ffff */
.L_x_72:
[----:B------:R-:W-:Y:S01]  /*3cd0*/  UIADD3 UR7, UPT, UPT, UR7, 0xd0, URZ ;  /* 0x000000d007077890 */ /* 0x000fe2000fffe0ff */
[----:B------:R-:W-:-:S08]  /*3ce0*/  UMOV UR15, UR14 ;  /* 0x0000000e000f7c82 */ /* 0x000fd00008000000 */
[----:B------:R4:W-:Y:S01]  /*3cf0*/  UTCBAR.2CTA.MULTICAST [UR7], URZ, UR11 ;  /* 0x000000ff070073e9 */ /* 0x0009e2000820080b */
[----:B------:R-:W-:Y:S02]  /*3d00*/  NOP ;  /* 0x0000000000007918 */ /* 0x000fe40000000000 */
.L_x_70:
[----:B------:R-:W-:Y:S01]  /*3d10*/  UIADD3 UR17, UPT, UPT, UR17, 0x1, URZ ;  /* 0x0000000111117890 */ /* 0x000fe2000fffe0ff */
[----:B------:R-:W-:-:S03]  /*3d20*/  ISETP.NE.AND P0, PT, R8, 0x2, PT ;  /* 0x000000020800780c */ /* 0x000fc60003f05270 */
[----:B------:R-:W-:Y:S01]  /*3d30*/  UISETP.NE.AND UP0, UPT, UR17, 0x4, UPT ;  /* 0x000000041100788c */ /* 0x000fe2000bf05270 */
[----:B-12---:R-:W-:Y:S02]  /*3d40*/  SEL R0, RZ, 0x1, P0 ;  /* 0x00000001ff007807 */ /* 0x006fe40000000000 */
[----:B------:R-:W-:Y:S01]  /*3d50*/  SEL R8, R8, RZ, P0 ;  /* 0x000000ff08087207 */ /* 0x000fe20000000000 */
[----:B------:R-:W-:Y:S01]  /*3d60*/  USEL UR6, URZ, 0x1, UP0 ;  /* 0x00000001ff067887 */ /* 0x000fe20008000000 */
[----:B------:R-:W-:Y:S01]  /*3d70*/  LOP3.LUT R3, R3, R0, RZ, 0x3c, !PT ;  /* 0x0000000003037212 */ /* 0x000fe200078e3cff */
[----:B------:R-:W-:-:S04]  /*3d80*/  USEL UR17, UR17, URZ, UP0 ;  /* 0x000000ff11117287 */ /* 0x000fc80008000000 */
[----:B------:R-:W-:Y:S01]  /*3d90*/  LOP3.LUT R9, R9, UR6, RZ, 0x3c, !PT ;  /* 0x0000000609097c12 */ /* 0x000fe2000f8e3cff */
[----:B------:R-:W-:Y:S07]  /*3da0*/  @P1 BRA `(.L_x_76) ;  /* 0xfffffff800881947 */ /* 0x000fee000383ffff */
[----:B------:R-:W1:Y:S01]  /*3db0*/  S2UR UR4, SR_CgaCtaId ;  /* 0x00000000000479c3 */ /* 0x000e620000008800 */
[----:B------:R-:W-:Y:S01]  /*3dc0*/  ELECT P0, URZ, PT ;  /* 0x0000000000ff782f */ /* 0x000fe20003800000 */
[----:B------:R-:W-:Y:S01]  /*3dd0*/  HFMA2 R0, -RZ, RZ, 0, 5.9604644775390625e-08 ;  /* 0x00000001ff007431 */ /* 0x000fe200000001ff */
[----:B------:R-:W-:-:S05]  /*3de0*/  UMOV UR6, 0x40 ;  /* 0x0000004000067882 */ /* 0x000fca0000000000 */
[----:B------:R-:W-:Y:S01]  /*3df0*/  UVIRTCOUNT.DEALLOC.SMPOOL 0x80 ;  /* 0x000000800000784c */ /* 0x000fe20000000000 */
[----:B------:R-:W-:Y:S02]  /*3e00*/  UISETP.NE.AND UP0, UPT, UR9, URZ, UPT ;  /* 0x000000ff0900728c */ /* 0x000fe4000bf05270 */
[----:B-1----:R-:W-:-:S09]  /*3e10*/  ULEA UR4, UR4, UR6, 0x18 ;  /* 0x0000000604047291 */ /* 0x002fd2000f8ec0ff */
[----:B------:R1:W-:Y:S01]  /*3e20*/  @P0 STS.U8 [UR4+0x1c], R0 ;  /* 0x00001c00ff000988 */ /* 0x0003e20008000004 */
[----:B------:R-:W-:Y:S05]  /*3e30*/  BRA.U UP0, `(.L_x_77) ;  /* 0x0000000100a07547 */ /* 0x000fea000b800000 */
[----:B------:R-:W-:Y:S01]  /*3e40*/  UIADD3 UR6, UPT, UPT, UR5, 0xf0, URZ ;  /* 0x000000f005067890 */ /* 0x000fe2000fffe0ff */
[----:B------:R-:W-:-:S03]  /*3e50*/  SHF.L.U32 R3, R9, 0x1f, RZ ;  /* 0x0000001f09037819 */ /* 0x000fc600000006ff */
[----:B----4-:R-:W-:-:S09]  /*3e60*/  ULEA UR7, UR17, UR6, 0x3 ;  /* 0x0000000611077291 */ /* 0x010fd2000f8e18ff */
[----:B------:R-:W2:Y:S02]  /*3e70*/  SYNCS.PHASECHK.TRANS64.TRYWAIT P0, [UR7], R3 ;  /* 0x00000003ff0075a7 */ /* 0x000ea40008001107 */
[----:B--2---:R-:W-:Y:S05]  /*3e80*/  @!P0 BRA `(.L_x_78) ;  /* 0x0000005000cc8947 */ /* 0x004fea0003800000 */
.L_x_178:
        /* <DEDUP_REMOVED lines=9> */
.L_x_180:
        /* <DEDUP_REMOVED lines=9> */
.L_x_182:
[----:B------:R-:W-:-:S04]  /*3fb0*/  UIADD3 UR9, UPT, UPT, UR9, 0x1, URZ ;  /* 0x0000000109097890 */ /* 0x000fc8000fffe0ff */
[----:B------:R-:W-:-:S04]  /*3fc0*/  UISETP.NE.AND UP1, UPT, UR9, 0x4, UPT ;  /* 0x000000040900788c */ /* 0x000fc8000bf25270 */
[----:B------:R-:W-:Y:S02]  /*3fd0*/  USEL UR7, URZ, 0x1, UP1 ;  /* 0x00000001ff077887 */ /* 0x000fe40008800000 */
[----:B------:R-:W-:-:S04]  /*3fe0*/  USEL UR9, UR9, URZ, UP1 ;  /* 0x000000ff09097287 */ /* 0x000fc80008800000 */
[----:B------:R-:W-:Y:S01]  /*3ff0*/  ULEA UR9, UR9, UR6, 0x3 ;  /* 0x0000000609097291 */ /* 0x000fe2000f8e18ff */
[----:B-1----:R-:W-:-:S04]  /*4000*/  LOP3.LUT R3, R2, UR7, RZ, 0x3c, !PT ;  /* 0x0000000702037c12 */ /* 0x002fc8000f8e3cff */
[----:B------:R-:W-:Y:S01]  /*4010*/  SHF.L.U32 R3, R3, 0x1f, RZ ;  /* 0x0000001f03037819 */ /* 0x000fe200000006ff */
[----:B------:R-:W-:-:S04]  /*4020*/  IMAD.U32 R0, RZ, RZ, UR9 ;  /* 0x00000009ff007e24 */ /* 0x000fc8000f8e00ff */
[----:B------:R1:W2:Y:S03]  /*4030*/  SYNCS.PHASECHK.TRANS64.TRYWAIT P0, [R0+URZ], R3 ;  /* 0x00000003000075a7 */ /* 0x0002a600080011ff */
[----:B--2---:R-:W-:Y:S05]  /*4040*/  @!P0 NANOSLEEP.SYNCS 0x989680 ;  /* 0x009896800000895d */ /* 0x004fea0003900000 */
[----:B------:R-:W2:Y:S02]  /*4050*/  @!P0 SYNCS.PHASECHK.TRANS64 P0, [R0+URZ], R3 ;  /* 0x00000003000085a7 */ /* 0x000ea400080010ff */
[----:B--2---:R-:W-:Y:S05]  /*4060*/  @P0 BRA `(.L_x_81) ;  /* 0x0000000000200947 */ /* 0x004fea0003800000 */
.L_x_82:
[----:B--2---:R2:W4:Y:S02]  /*4070*/  SYNCS.PHASECHK.TRANS64.TRYWAIT P0, [R0+URZ], R3 ;  /* 0x00000003000075a7 */ /* 0x00452400080011ff */
[----:B----4-:R-:W-:Y:S05]  /*4080*/  @!P0 NANOSLEEP.SYNCS 0x989680 ;  /* 0x009896800000895d */ /* 0x010fea0003900000 */
[----:B------:R-:W4:Y:S02]  /*4090*/  @!P0 SYNCS.PHASECHK.TRANS64 P0, [R0+URZ], R3 ;  /* 0x00000003000085a7 */ /* 0x000f2400080010ff */
[----:B----4-:R-:W-:Y:S05]  /*40a0*/  @!P0 BRA `(.L_x_82) ;  /* 0xfffffffc00f08947 */ /* 0x010fea000383ffff */
[----:B------:R-:W-:Y:S05]  /*40b0*/  BRA `(.L_x_81) ;  /* 0x00000000000c7947 */ /* 0x000fea0003800000 */
.L_x_77:
[----:B------:R-:W-:-:S04]  /*40c0*/  UIADD3 UR6, UPT, UPT, UR5, 0x130, URZ ;  /* 0x0000013005067890 */ /* 0x000fc8000fffe0ff */
[----:B------:R-:W-:-:S09]  /*40d0*/  UPRMT UR6, UR8, 0x654, UR6 ;  /* 0x0000065408067896 */ /* 0x000fd20008000006 */
[----:B------:R-:W-:Y:S03]  /*40e0*/  SYNCS.ARRIVE.TRANS64.RED.A1T0 RZ, [UR6], RZ ;  /* 0x000000ffffff79a7 */ /* 0x000fe60008100406 */
.L_x_81:
[----:B-12---:R-:W-:Y:S01]  /*40f0*/  SHF.L.U32 R3, RZ, 0x1f, RZ ;  /* 0x0000001fff037819 */ /* 0x006fe200000006ff */
[----:B------:R-:W-:Y:S01]  /*4100*/  UIADD3 UR6, UPT, UPT, UR5, 0x130, URZ ;  /* 0x0000013005067890 */ /* 0x000fe2000fffe0ff */
[----:B------:R-:W-:Y:S02]  /*4110*/  PLOP3.LUT P0, PT, PT, PT, UP0, 0x80, 0x8 ;  /* 0x000000000008781c */ /* 0x000fe40003f0f008 */
[----:B------:R-:W1:Y:S02]  /*4120*/  SYNCS.PHASECHK.TRANS64.TRYWAIT P1, [UR5+0x130], R3 ;  /* 0x00013003ff0075a7 */ /* 0x000e640008021105 */
[----:B-1----:R-:W-:Y:S09]  /*4130*/  @!P1 BRA `(.L_x_83) ;  /* 0x0000005000689947 */ /* 0x002ff20003800000 */
.L_x_184:
[----:B------:R-:W-:Y:S01]  /*4140*/  @!UP0 UPRMT UR6, UR8, 0x654, UR6 ;  /* 0x0000065408068896 */ /* 0x000fe20008000006 */
[----:B------:R-:W-:Y:S02]  /*4150*/  UMOV UR5, 0x1 ;  /* 0x0000000100057882 */ /* 0x000fe40000000000 */
[----:B------:R-:W-:-:S06]  /*4160*/  UMOV UR8, 0xffff ;  /* 0x0000ffff00087882 */ /* 0x000fcc0000000000 */
[----:B------:R-:W-:Y:S01]  /*4170*/  @!P0 SYNCS.ARRIVE.TRANS64.RED.A1T0 RZ, [UR6], RZ ;  /* 0x000000ffffff89a7 */ /* 0x000fe20008100406 */
[----:B------:R-:W-:Y:S01]  /*4180*/  NOP ;  /* 0x0000000000007918 */ /* 0x000fe20000000000 */
[----:B-1----:R-:W1:Y:S01]  /*4190*/  LDS R0, [UR4+0x14] ;  /* 0x00001404ff007984 */ /* 0x002e620008000800 */
[----:B------:R-:W-:-:S04]  /*41a0*/  ULOP3.LUT UR6, UR21, 0xffff, URZ, 0xc0, !UPT ;  /* 0x0000ffff15067892 */ /* 0x000fc8000f8ec0ff */
[----:B------:R-:W-:-:S04]  /*41b0*/  USHF.R.U32.HI UR6, URZ, 0x5, UR6 ;  /* 0x00000005ff067899 */ /* 0x000fc80008011606 */
[----:B------:R-:W-:Y:S02]  /*41c0*/  USHF.L.U32 UR8, UR8, UR6, URZ ;  /* 0x0000000608087299 */ /* 0x000fe400080006ff */
[----:B------:R-:W-:-:S04]  /*41d0*/  USHF.L.U32 UR5, UR5, UR6, URZ ;  /* 0x0000000605057299 */ /* 0x000fc800080006ff */
[----:B-1----:R-:W-:-:S04]  /*41e0*/  LOP3.LUT R0, R0, UR8, RZ, 0xc0, !PT ;  /* 0x0000000800007c12 */ /* 0x002fc8000f8ec0ff */
[----:B------:R-:W-:-:S13]  /*41f0*/  ISETP.NE.AND P0, PT, R0, UR8, PT ;  /* 0x0000000800007c0c */ /* 0x000fda000bf05270 */
[----:B------:R-:W-:Y:S05]  /*4200*/  @P0 BRA `(.L_x_84) ;  /* 0x0000000000580947 */ /* 0x000fea0003800000 */
[----:B------:R-:W1:Y:S02]  /*4210*/  LDS R0, [UR4+0x18] ;  /* 0x00001804ff007984 */ /* 0x000e640008000800 */
[----:B-1----:R-:W-:-:S04]  /*4220*/  LOP3.LUT R0, R0, UR5, RZ, 0xc0, !PT ;  /* 0x0000000500007c12 */ /* 0x002fc8000f8ec0ff */
[----:B------:R-:W-:-:S13]  /*4230*/  ISETP.NE.AND P0, PT, R0, UR5, PT ;  /* 0x0000000500007c0c */ /* 0x000fda000bf05270 */
[----:B------:R-:W-:Y:S05]  /*4240*/  @P0 BRA `(.L_x_85) ;  /* 0x00000000003c0947 */ /* 0x000fea0003800000 */
[----:B------:R-:W1:Y:S01]  /*4250*/  S2R R2, SR_LANEID ;  /* 0x0000000000027919 */ /* 0x000e620000000000 */
[----:B------:R-:W-:Y:S01]  /*4260*/  ULOP3.LUT UR8, URZ, UR8, URZ, 0x33, !UPT ;  /* 0x00000008ff087292 */ /* 0x000fe2000f8e33ff */
[----:B------:R-:W-:Y:S01]  /*4270*/  LOP3.LUT R4, RZ, UR5, RZ, 0x33, !PT ;  /* 0x00000005ff047c12 */ /* 0x000fe2000f8e33ff */
[----:B----4-:R-:W-:Y:S02]  /*4280*/  VOTEU.ANY UR7, UPT, PT ;  /* 0x0000000000077886 */ /* 0x010fe400038e0100 */
[----:B------:R-:W-:Y:S01]  /*4290*/  UFLO.U32 UR7, UR7 ;  /* 0x00000007000772bd */ /* 0x000fe200080e0000 */
[----:B------:R-:W2:Y:S01]  /*42a0*/  REDUX UR5, R4 ;  /* 0x00000000040573c4 */ /* 0x000ea20000000000 */
[----:B------:R-:W-:-:S06]  /*42b0*/  IMAD.U32 R0, RZ, RZ, UR8 ;  /* 0x00000008ff007e24 */ /* 0x000fcc000f8e00ff */
[----:B------:R4:W-:Y:S01]  /*42c0*/  UTCATOMSWS.AND URZ, UR8 ;  /* 0x0000000800ff79e3 */ /* 0x0009e20008000000 */
[----:B------:R-:W3:Y:S01]  /*42d0*/  REDUX UR6, R0 ;  /* 0x00000000000673c4 */ /* 0x000ee20000000000 */
[----:B-1----:R-:W-:Y:S01]  /*42e0*/  ISETP.EQ.U32.AND P0, PT, R2, UR7, PT ;  /* 0x0000000702007c0c */ /* 0x002fe2000bf02070 */
[----:B--2---:R-:W-:Y:S01]  /*42f0*/  IMAD.U32 R2, RZ, RZ, UR5 ;  /* 0x00000005ff027e24 */ /* 0x004fe2000f8e00ff */
[----:B---3--:R-:W-:-:S11]  /*4300*/  MOV R3, UR6 ;  /* 0x0000000600037c02 */ /* 0x008fd60008000f00 */
[----:B------:R4:W-:Y:S04]  /*4310*/  @P0 ATOMS.AND RZ, [UR4+0x14], R3 ;  /* 0x00001403ffff098c */ /* 0x0009e8000a800004 */
[----:B------:R4:W-:Y:S01]  /*4320*/  @P0 ATOMS.AND RZ, [UR4+0x18], R2 ;  /* 0x00001802ffff098c */ /* 0x0009e2000a800004 */
[----:B------:R-:W-:Y:S05]  /*4330*/  BRA `(.L_x_86) ;  /* 0x0000000000147947 */ /* 0x000fea0003800000 */
.L_x_85:
[----:B------:R-:W-:Y:S02]  /*4340*/  MOV R2, 0x4360 ;  /* 0x0000436000027802 */ /* 0x000fe40000000f00 */
[----:B---345:R-:W-:Y:S05]  /*4350*/  CALL.REL.NOINC `($__internal_0_$__cuda_sm10x_tcgen05_guardrail_trap_col_being_dealloced_not_returned_by_alloc) ;  /* 0x0000005400487944 */ /* 0x038fea0003c00000 */
[----:B------:R-:W-:Y:S05]  /*4360*/  BRA `(.L_x_86) ;  /* 0x0000000000087947 */ /* 0x000fea0003800000 */
.L_x_84:
[----:B------:R-:W-:Y:S02]  /*4370*/  MOV R2, 0x4390 ;  /* 0x0000439000027802 */ /* 0x000fe40000000f00 */
[----:B---345:R-:W-:Y:S05]  /*4380*/  CALL.REL.NOINC `($__internal_2_$__cuda_sm10x_tcgen05_guardrail_trap_unallocated_columns_being_dealloced) ;  /* 0x0000005400547944 */ /* 0x038fea0003c00000 */
.L_x_86:
[----:B------:R-:W-:Y:S01]  /*4390*/  NOP ;  /* 0x0000000000007918 */ /* 0x000fe20000000000 */
[----:B----4-:R-:W-:Y:S05]  /*43a0*/  EXIT ;  /* 0x000000000000794d */ /* 0x010fea0003800000 */
.L_x_57:
[----:B------:R-:W-:-:S09]  /*43b0*/  UISETP.NE.OR UP5, UPT, UR10, 0x3, !UP5 ;  /* 0x000000030a00788c */ /* 0x000fd2000efa5670 */
[----:B------:R-:W-:Y:S05]  /*43c0*/  BRA.U UP5, `(.L_x_87) ;  /* 0x0000001105787547 */ /* 0x000fea000b800000 */
[----:B------:R-:W1:Y:S01]  /*43d0*/  LDC R0, c[0x0][0xb30] ;  /* 0x0002cc00ff007b82 */ /* 0x000e620000000800 */
[----:B------:R-:W2:Y:S01]  /*43e0*/  LDCU.64 UR8, c[0x0][0x888] ;  /* 0x00011100ff0877ac */ /* 0x000ea20008000a00 */
[----:B------:R-:W-:Y:S02]  /*43f0*/  HFMA2 R25, -RZ, RZ, 0, 0 ;  /* 0x00000000ff197431 */ /* 0x000fe400000001ff */
[----:B-----5:R-:W-:Y:S01]  /*4400*/  IMAD.MOV.U32 R32, RZ, RZ, 0x1 ;  /* 0x00000001ff207424 */ /* 0x020fe200078e00ff */
[----:B------:R-:W-:Y:S01]  /*4410*/  MOV R23, 0x1000 ;  /* 0x0000100000177802 */ /* 0x000fe20000000f00 */
[----:B------:R-:W3:Y:S01]  /*4420*/  LDCU.64 UR4, c[0x0][0x890] ;  /* 0x00011200ff0477ac */ /* 0x000ee20008000a00 */
[----:B------:R-:W-:Y:S01]  /*4430*/  IMAD.MOV.U32 R27, RZ, RZ, RZ ;  /* 0x000000ffff1b7224 */ /* 0x000fe200078e00ff */
[----:B------:R-:W4:Y:S01]  /*4440*/  LDC R19, c[0x0][0x370] ;  /* 0x0000dc00ff137b82 */ /* 0x000f220000000800 */
[----:B------:R-:W-:Y:S01]  /*4450*/  UMOV UR7, 0x400 ;  /* 0x0000040000077882 */ /* 0x000fe20000000000 */
[----:B------:R-:W-:-:S02]  /*4460*/  UPLOP3.LUT UP0, UPT, UPT, UPT, UPT, 0x40, 0x4 ;  /* 0x000000000004789c */ /* 0x000fc40003f0e870 */
[----:B------:R-:W-:-:S04]  /*4470*/  ULEA UR7, UR37, UR7, 0x18 ;  /* 0x0000000725077291 */ /* 0x000fc8000f8ec0ff */
[----:B------:R-:W4:Y:S01]  /*4480*/  LDC R2, c[0x0][0xb0c] ;  /* 0x0002c300ff027b82 */ /* 0x000f220000000800 */
[----:B------:R-:W-:Y:S02]  /*4490*/  UIADD3 UR13, UPT, UPT, UR7, 0x78, URZ ;  /* 0x00000078070d7890 */ /* 0x000fe4000fffe0ff */
[----:B--2---:R-:W-:Y:S02]  /*44a0*/  UISETP.NE.U32.AND UP3, UPT, UR8, URZ, UPT ;  /* 0x000000ff0800728c */ /* 0x004fe4000bf65070 */
[----:B------:R-:W-:Y:S02]  /*44b0*/  UIADD3 UR41, UPT, UPT, UR7, 0x60, URZ ;  /* 0x0000006007297890 */ /* 0x000fe4000fffe0ff */
[----:B---3--:R-:W-:Y:S01]  /*44c0*/  UISETP.NE.U32.AND UP4, UPT, UR4, URZ, UPT ;  /* 0x000000ff0400728c */ /* 0x008fe2000bf85070 */
[----:B------:R-:W2:Y:S01]  /*44d0*/  LDC R18, c[0x0][0xb20] ;  /* 0x0002c800ff127b82 */ /* 0x000ea20000000800 */
[----:B-1----:R-:W-:Y:S01]  /*44e0*/  ISETP.NE.AND P1, PT, R0, 0x1, PT ;  /* 0x000000010000780c */ /* 0x002fe20003f25270 */
[----:B------:R-:W-:-:S02]  /*44f0*/  UISETP.NE.AND.EX UP3, UPT, UR9, URZ, UPT, UP3 ;  /* 0x000000ff0900728c */ /* 0x000fc4000bf65330 */
[----:B------:R-:W-:Y:S02]  /*4500*/  UIADD3 UR33, UPT, UPT, UR7, 0x68, URZ ;  /* 0x0000006807217890 */ /* 0x000fe4000fffe0ff */
[----:B------:R-:W-:Y:S02]  /*4510*/  UIADD3 UR25, UPT, UPT, UR7, 0x70, URZ ;  /* 0x0000007007197890 */ /* 0x000fe4000fffe0ff */
[----:B------:R-:W1:Y:S01]  /*4520*/  LDC.64 R36, c[0x0][0x348] ;  /* 0x0000d200ff247b82 */ /* 0x000e620000000a00 */
[----:B------:R-:W-:Y:S02]  /*4530*/  UPRMT UR13, UR37, 0x654, UR13 ;  /* 0x00000654250d7896 */ /* 0x000fe4000800000d */
[----:B------:R-:W-:-:S05]  /*4540*/  UISETP.NE.AND.EX UP4, UPT, UR5, URZ, UPT, UP4 ;  /* 0x000000ff0500728c */ /* 0x000fca000bf85340 */
[----:B------:R-:W3:Y:S08]  /*4550*/  LDC.64 R16, c[0x0][0xb10] ;  /* 0x0002c400ff107b82 */ /* 0x000ef00000000a00 */
[----:B------:R-:W1:Y:S08]  /*4560*/  LDC.64 R6, c[0x0][0xb18] ;  /* 0x0002c600ff067b82 */ /* 0x000e700000000a00 */
[----:B------:R-:W1:Y:S08]  /*4570*/  LDC.64 R4, c[0x0][0xb28] ;  /* 0x0002ca00ff047b82 */ /* 0x000e700000000a00 */
[----:B--2-4-:R-:W1:Y:S02]  /*4580*/  LDC R22, c[0x0][0x374] ;  /* 0x0000dd00ff167b82 */ /* 0x014e640000000800 */
.L_x_98:
[----:B------:R-:W-:Y:S02]  /*4590*/  LEA R0, R27, UR7, 0x3 ;  /* 0x000000071b007c11 */ /* 0x000fe4000f8e18ff */
[----:B------:R-:W-:Y:S02]  /*45a0*/  SHF.L.U32 R3, R25, 0x1f, RZ ;  /* 0x0000001f19037819 */ /* 0x000fe400000006ff */
[----:B------:R-:W-:Y:S02]  /*45b0*/  LEA R28, R27, UR7, 0x4 ;  /* 0x000000071b1c7c11 */ /* 0x000fe4000f8e20ff */
[----:B--2---:R-:W2:Y:S02]  /*45c0*/  SYNCS.PHASECHK.TRANS64.TRYWAIT P0, [R0+URZ+0xb0], R3 ;  /* 0x0000b003000075a7 */ /* 0x004ea400080011ff */
[----:B--2---:R-:W-:Y:S05]  /*45d0*/  @!P0 BRA `(.L_x_88) ;  /* 0x0000004c00588947 */ /* 0x004fea0003800000 */
.L_x_185:
[----:B------:R-:W-:Y:S01]  /*45e0*/  ISETP.GE.AND P0, PT, R26, 0x1, PT ;  /* 0x000000011a00780c */ /* 0x000fe20003f06270 */
[----:B------:R-:W4:Y:S01]  /*45f0*/  LDS.128 R28, [R28+0x140] ;  /* 0x000140001c1c7984 */ /* 0x000f220000000c00 */
[----:B--2---:R-:W-:Y:S01]  /*4600*/  VIADD R0, R0, 0xc0 ;  /* 0x000000c000007836 */ /* 0x004fe20000000000 */
[----:B------:R-:W-:Y:S01]  /*4610*/  @!PT LDS RZ, [RZ] ;  /* 0x00000000fffff984 */ /* 0x000fe20000000800 */
[----:B------:R-:W-:Y:S01]  /*4620*/  @!PT LDS RZ, [RZ] ;  /* 0x00000000fffff984 */ /* 0x000fe20000000800 */
[----:B------:R-:W-:Y:S01]  /*4630*/  @!PT LDS RZ, [RZ] ;  /* 0x00000000fffff984 */ /* 0x000fe20000000800 */
[----:B------:R-:W-:Y:S01]  /*4640*/  @!PT LDS RZ, [RZ] ;  /* 0x00000000fffff984 */ /* 0x000fe20000000800 */
[----:B------:R2:W-:Y:S06]  /*4650*/  MEMBAR.ALL.CTA ;  /* 0x0000000000007992 */ /* 0x0005ec0000008000 */
[----:B--2---:R-:W2:Y:S01]  /*4660*/  FENCE.VIEW.ASYNC.S ;  /* 0x00000000000073c6 */ /* 0x004ea20000000000 */
[----:B------:R-:W-:Y:S04]  /*4670*/  PRMT R0, RZ, 0x654, R0 ;  /* 0x00000654ff007816 */ /* 0x000fe80000000000 */
[----:B--2---:R2:W-:Y:S01]  /*4680*/  SYNCS.ARRIVE.TRANS64.RED.A1T0 RZ, [R0+URZ], RZ ;  /* 0x000000ff00ff79a7 */ /* 0x0045e200081004ff */
[----:B----4-:R-:W-:Y:S11]  /*4690*/  LOP3.LUT P3, RZ, R30, 0x1, RZ, 0xc0, !PT ;  /* 0x000000011eff7812 */ /* 0x010ff6000786c0ff */
[----:B------:R-:W-:Y:S02]  /*46a0*/  @!UPT UIADD3 URZ, UPT, UPT, URZ, URZ, URZ ;  /* 0x000000fffffff290 */ /* 0x000fe4000fffe0ff */
[----:B------:R-:W-:Y:S02]  /*46b0*/  @P3 MOV R13, R28 ;  /* 0x0000001c000d3202 */ /* 0x000fe40000000f00 */
[----:B------:R-:W-:Y:S01]  /*46c0*/  @P3 LOP3.LUT R8, R29, 0xffff, RZ, 0xc0, !PT ;  /* 0x0000ffff1d083812 */ /* 0x000fe200078ec0ff */
[----:B--2---:R-:W-:Y:S06]  /*46d0*/  @!P0 BRA `(.L_x_89) ;  /* 0x0000000000a48947 */ /* 0x004fec0003800000 */
[----:B-1----:R-:W-:Y:S01]  /*46e0*/  IMAD.HI.U32 R33, R22, R7, RZ ;  /* 0x0000000716217227 */ /* 0x002fe200078e00ff */
[----:B------:R-:W-:Y:S02]  /*46f0*/  ISETP.NE.AND P0, PT, R6, 0x1, PT ;  /* 0x000000010600780c */ /* 0x000fe40003f05270 */
[----:B------:R-:W-:Y:S01]  /*4700*/  ISETP.NE.AND P2, PT, R26, 0x1, PT ;  /* 0x000000011a00780c */ /* 0x000fe20003f45270 */
[----:B---3--:R-:W-:Y:S01]  /*4710*/  IMAD.HI.U32 R34, R19, R16, RZ ;  /* 0x0000001013227227 */ /* 0x008fe200078e00ff */
[----:B------:R-:W-:Y:S02]  /*4720*/  SHF.R.U32.HI R33, RZ, R18, R33 ;  /* 0x00000012ff217219 */ /* 0x000fe40000011621 */
[----:B------:R-:W-:Y:S01]  /*4730*/  ISETP.NE.AND P4, PT, R2, 0x1, PT ;  /* 0x000000010200780c */ /* 0x000fe20003f85270 */
[----:B------:R-:W-:Y:S01]  /*4740*/  IMAD.HI.U32 R38, R13, R16, RZ ;  /* 0x000000100d267227 */ /* 0x000fe200078e00ff */
[----:B------:R-:W-:Y:S02]  /*4750*/  SHF.R.U32.HI R34, RZ, R17, R34 ;  /* 0x00000011ff227219 */ /* 0x000fe40000011622 */
[----:B------:R-:W-:Y:S01]  /*4760*/  SEL R3, R22, R33, !P0 ;  /* 0x0000002116037207 */ /* 0x000fe20004000000 */
[C---:B------:R-:W-:Y:S01]  /*4770*/  IMAD.HI.U32 R33, R8.reuse, R7, RZ ;  /* 0x0000000708217227 */ /* 0x040fe200078e00ff */
[----:B------:R-:W-:Y:S02]  /*4780*/  SEL R11, R19, R34, !P4 ;  /* 0x00000022130b7207 */ /* 0x000fe40006000000 */
[----:B------:R-:W-:Y:S01]  /*4790*/  SHF.R.U32.HI R38, RZ, R17, R38 ;  /* 0x00000011ff267219 */ /* 0x000fe20000011626 */
[----:B------:R-:W-:Y:S01]  /*47a0*/  IMAD.HI.U32 R40, R3, R4, RZ ;  /* 0x0000000403287227 */ /* 0x000fe200078e00ff */
[----:B------:R-:W-:Y:S03]  /*47b0*/  SHF.R.U32.HI R33, RZ, R18, R33 ;  /* 0x00000012ff217219 */ /* 0x000fe60000011621 */
[----:B------:R-:W-:Y:S01]  /*47c0*/  IMAD.HI.U32 R34, R11, R4, RZ ;  /* 0x000000040b227227 */ /* 0x000fe200078e00ff */
[----:B------:R-:W-:Y:S02]  /*47d0*/  @P2 SHF.R.U32.HI R3, RZ, R5, R40 ;  /* 0x00000005ff032219 */ /* 0x000fe40000011628 */
[----:B------:R-:W-:Y:S02]  /*47e0*/  SEL R9, R8, R33, !P0 ;  /* 0x0000002108097207 */ /* 0x000fe40004000000 */
[----:B------:R-:W-:Y:S01]  /*47f0*/  @P2 SHF.R.U32.HI R11, RZ, R5, R34 ;  /* 0x00000005ff0b2219 */ /* 0x000fe20000011622 */
[C---:B------:R-:W-:Y:S01]  /*4800*/  IMAD R10, R26.reuse, R3, RZ ;  /* 0x000000031a0a7224 */ /* 0x040fe200078e02ff */
[----:B------:R-:W-:Y:S01]  /*4810*/  SEL R3, R13, R38, !P4 ;  /* 0x000000260d037207 */ /* 0x000fe20006000000 */
[C---:B------:R-:W-:Y:S03]  /*4820*/  IMAD.HI.U32 R14, R9.reuse, R4, RZ ;  /* 0x00000004090e7227 */ /* 0x040fe600078e00ff */
[----:B------:R-:W-:Y:S01]  /*4830*/  ISETP.GE.AND P0, PT, R9, R10, PT ;  /* 0x0000000a0900720c */ /* 0x000fe20003f06270 */
[C---:B------:R-:W-:Y:S01]  /*4840*/  IMAD R12, R26.reuse, R11, RZ ;  /* 0x0000000b1a0c7224 */ /* 0x040fe200078e02ff */
[-C--:B------:R-:W-:Y:S04]  /*4850*/  SHF.R.U32.HI R14, RZ, R5.reuse, R14 ;  /* 0x00000005ff0e7219 */ /* 0x080fe8000001160e */
[----:B------:R-:W-:Y:S02]  /*4860*/  ISETP.GE.OR P0, PT, R3, R12, P0 ;  /* 0x0000000c0300720c */ /* 0x000fe40000706670 */
[----:B------:R-:W-:Y:S05]  /*4870*/  SEL R15, R9, R14, !P2 ;  /* 0x0000000e090f7207 */ /* 0x000fea0005000000 */
[----:B------:R-:W-:Y:S04]  /*4880*/  IMAD.MOV R14, RZ, RZ, -R15 ;  /* 0x000000ffff0e7224 */ /* 0x000fe800078e0a0f */
[----:B------:R-:W-:Y:S02]  /*4890*/  IMAD R14, R26, R14, R9 ;  /* 0x0000000e1a0e7224 */ /* 0x000fe400078e0209 */
[C---:B------:R-:W-:Y:S05]  /*48a0*/  @!P0 IMAD.HI.U32 R10, R3.reuse, R4, RZ ;  /* 0x00000004030a8227 */ /* 0x040fea00078e00ff */
[----:B------:R-:W-:Y:S04]  /*48b0*/  @!P0 SHF.R.U32.HI R10, RZ, R5, R10 ;  /* 0x00000005ff0a8219 */ /* 0x000fe8000001160a */
[----:B------:R-:W-:Y:S01]  /*48c0*/  @!P0 SEL R0, R3, R10, !P2 ;  /* 0x0000000a03008207 */ /* 0x000fe20005000000 */
[----:B------:R-:W-:Y:S03]  /*48d0*/  IMAD.MOV R10, RZ, RZ, -R3 ;  /* 0x000000ffff0a7224 */ /* 0x000fe600078e0a03 */
[----:B------:R-:W-:Y:S01]  /*48e0*/  @!P0 IADD3 R15, PT, PT, R15, -R0, RZ ;  /* 0x800000000f0f8210 */ /* 0x000fe20007ffe0ff */
[----:B------:R-:W-:Y:S01]  /*48f0*/  @!P0 IMAD R0, R11, R14, R0 ;  /* 0x0000000e0b008224 */ /* 0x000fe200078e0200 */
[----:B------:R-:W-:Y:S01]  /*4900*/  IADD3 R11, PT, PT, -R9, RZ, RZ ;  /* 0x000000ff090b7210 */ /* 0x000fe20007ffe1ff */
[----:B------:R-:W-:Y:S02]  /*4910*/  IMAD R13, R2, R10, R13 ;  /* 0x0000000a020d7224 */ /* 0x000fe400078e020d */
[----:B------:R-:W-:Y:S02]  /*4920*/  @!P0 IMAD R9, R15, R26, R3 ;  /* 0x0000001a0f098224 */ /* 0x000fe400078e0203 */
[----:B------:R-:W-:Y:S02]  /*4930*/  @!P0 IMAD.MOV.U32 R3, RZ, RZ, R0 ;  /* 0x000000ffff038224 */ /* 0x000fe400078e0000 */
[----:B------:R-:W-:Y:S02]  /*4940*/  IMAD R8, R6, R11, R8 ;  /* 0x0000000b06087224 */ /* 0x000fe400078e0208 */
[----:B------:R-:W-:Y:S02]  /*4950*/  IMAD R13, R3, R2, R13 ;  /* 0x00000002030d7224 */ /* 0x000fe400078e020d */
[----:B------:R-:W-:Y:S02]  /*4960*/  IMAD R8, R9, R6, R8 ;  /* 0x0000000609087224 */ /* 0x000fe400078e0208 */
.L_x_89:
[----:B------:R-:W-:Y:S05]  /*4970*/  BRA.U UP0, `(.L_x_90) ;  /* 0x0000000100107547 */ /* 0x000fea000b800000 */
[----:B------:R-:W-:Y:S04]  /*4980*/  MOV R0, UR6 ;  /* 0x0000000600007c02 */ /* 0x000fe80008000f00 */
[----:B------:R-:W-:Y:S04]  /*4990*/  SHF.L.U32 R3, R0, 0x1f, RZ ;  /* 0x0000001f00037819 */ /* 0x000fe800000006ff */
[----:B------:R-:W2:Y:S02]  /*49a0*/  SYNCS.PHASECHK.TRANS64.TRYWAIT P0, [UR7+0xa8], R3 ;  /* 0x0000a803ff0075a7 */ /* 0x000ea40008001107 */
[----:B--2---:R-:W-:Y:S05]  /*49b0*/  @!P0 BRA `(.L_x_91) ;  /* 0x0000004800748947 */ /* 0x004fea0003800000 */
.L_x_90:
[----:B------:R-:W-:Y:S02]  /*49c0*/  R2UR UR42, R20 ;  /* 0x00000000142a72ca */ /* 0x000fe400000e0000 */
[----:B------:R-:W-:Y:S02]  /*49d0*/  R2UR UR43, R21 ;  /* 0x00000000152b72ca */ /* 0x000fe400000e0000 */
[----:B------:R-:W-:Y:S02]  /*49e0*/  ISETP.NE.U32.AND P2, PT, RZ, UR4, PT ;  /* 0x00000004ff007c0c */ /* 0x000fe4000bf45070 */
[----:B------:R-:W-:Y:S02]  /*49f0*/  SHF.L.U32 R12, R32, 0x1f, RZ ;  /* 0x0000001f200c7819 */ /* 0x000fe400000006ff */
[----:B------:R-:W-:Y:S05]  /*4a00*/  ISETP.NE.AND.EX P2, PT, RZ, UR5, PT, P2 ;  /* 0x00000005ff007c0c */ /* 0x000fea000bf45320 */
[----:B------:R-:W-:Y:S02]  /*4a10*/  USHF.L.U32 UR42, UR42, 0x7, URZ ;  /* 0x000000072a2a7899 */ /* 0x000fe400080006ff */
[----:B------:R-:W-:Y:S01]  /*4a20*/  USHF.L.U32 UR43, UR43, 0x6, URZ ;  /* 0x000000062b2b7899 */ /* 0x000fe200080006ff */
[----:B------:R-:W-:Y:S11]  /*4a30*/  BRA.U !UP4, `(.L_x_92) ;  /* 0x000000010c347547 */ /* 0x000ff6000b800000 */
[----:B------:R-:W-:Y:S01]  /*4a40*/  UPLOP3.LUT UP1, UPT, UPT, UPT, UP3, 0x80, 0x8 ;  /* 0x000000000008789c */ /* 0x000fe20003f2f030 */
[----:B--2---:R-:W-:Y:S02]  /*4a50*/  HFMA2 R0, -RZ, RZ, 0, 5.9604644775390625e-08 ;  /* 0x00000001ff007431 */ /* 0x004fe400000001ff */
[----:B------:R-:W-:Y:S03]  /*4a60*/  IMAD.MOV.U32 R59, RZ, RZ, 0x1 ;  /* 0x00000001ff3b7424 */ /* 0x000fe600078e00ff */
[----:B------:R-:W-:Y:S05]  /*4a70*/  PLOP3.LUT P0, PT, PT, PT, UP1, 0x80, 0x8 ;  /* 0x000000000008781c */ /* 0x000fea0003f0f018 */
[----:B------:R-:W2:Y:S01]  /*4a80*/  @UP1 LDCU.64 UR10, c[0x0][0x888] ;  /* 0x00011100ff0a17ac */ /* 0x000ea20008000a00 */
[----:B------:R-:W-:Y:S07]  /*4a90*/  @UP1 UIMAD UR8, UR36, UR4, URZ ;  /* 0x00000004240812a4 */ /* 0x000fee000f8e02ff */
[----:B------:R-:W-:Y:S01]  /*4aa0*/  @!P0 PRMT R59, R0, 0x7610, R59 ;  /* 0x00007610003b8816 */ /* 0x000fe2000000003b */
[----:B--2---:R-:W-:Y:S03]  /*4ab0*/  @UP1 UIMAD.WIDE UR10, UR8, 0x4, UR10 ;  /* 0x00000004080a18a5 */ /* 0x004fe6000f8e020a */
[----:B------:R-:W2:Y:S03]  /*4ac0*/  @!UP1 LDCU UR8, c[0x0][0x880] ;  /* 0x00011000ff0897ac */ /* 0x000ea60008000800 */
[----:B------:R-:W-:Y:S01]  /*4ad0*/  IMAD.U32 R10, RZ, RZ, UR10 ;  /* 0x0000000aff0a7e24 */ /* 0x000fe2000f8e00ff */
[----:B------:R-:W-:Y:S05]  /*4ae0*/  MOV R11, UR11 ;  /* 0x0000000b000b7c02 */ /* 0x000fea0008000f00 */
[----:B------:R4:W5:Y:S02]  /*4af0*/  @P0 LDG.E R35, desc[UR46][R10.64] ;  /* 0x0000002e0a230981 */ /* 0x000964000c1e1900 */
[----:B--2-4-:R-:W-:Y:S07]  /*4b00*/  @!P0 IMAD.U32 R35, RZ, RZ, UR8 ;  /* 0x00000008ff238e24 */ /* 0x014fee000f8e00ff */
.L_x_92:
[----:B-----5:R-:W-:Y:S01]  /*4b10*/  @!P2 FSETP.EQ.AND P0, PT, R35, RZ, PT ;  /* 0x000000ff2300a20b */ /* 0x020fe20003f02000 */
[----:B------:R-:W-:Y:S01]  /*4b20*/  @!UPT UIADD3 URZ, UPT, UPT, URZ, URZ, URZ ;  /* 0x000000fffffff290 */ /* 0x000fe2000fffe0ff */
[----:B------:R-:W-:Y:S11]  /*4b30*/  @!P2 BRA `(.L_x_93) ;  /* 0x000000000014a947 */ /* 0x000ff60003800000 */
[----:B------:R-:W-:Y:S02]  /*4b40*/  LOP3.LUT P2, RZ, R59, 0xff, RZ, 0xc0, !PT ;  /* 0x000000ff3bff7812 */ /* 0x000fe4000784c0ff */
[----:B------:R-:W-:Y:S04]  /*4b50*/  PLOP3.LUT P0, PT, PT, PT, UP1, 0x80, 0x8 ;  /* 0x000000000008781c */ /* 0x000fe80003f0f018 */
[----:B------:R-:W-:Y:S07]  /*4b60*/  PLOP3.LUT P0, PT, P0, PT, PT, 0x8, 0x80 ;  /* 0x000000000080781c */ /* 0x000fee000070e170 */
[----:B------:R-:W-:Y:S11]  /*4b70*/  @P2 FSETP.EQ.AND P0, PT, R35, RZ, PT ;  /* 0x000000ff2300220b */ /* 0x000ff60003f02000 */
[----:B------:R-:W-:Y:S02]  /*4b80*/  @!UPT UIADD3 URZ, UPT, UPT, URZ, URZ, URZ ;  /* 0x000000fffffff290 */ /* 0x000fe4000fffe0ff */
.L_x_93:
[----:B------:R-:W4:Y:S01]  /*4b90*/  SYNCS.PHASECHK.TRANS64.TRYWAIT P2, [UR7+0x80], R12 ;  /* 0x0000800cff0075a7 */ /* 0x000f220008041107 */
[----:B------:R-:W-:Y:S04]  /*4ba0*/  ELECT P4, URZ, PT ;  /* 0x0000000000ff782f */ /* 0x000fe80003880000 */
[----:B------:R-:W-:Y:S11]  /*4bb0*/  PLOP3.LUT P4, PT, P0, P4, PT, 0xf2, 0x2f ;  /* 0x00000000002f781c */ /* 0x000ff60000789e72 */
[----:B------:R-:W-:Y:S02]  /*4bc0*/  @!UPT UIADD3 URZ, UPT, UPT, URZ, URZ, URZ ;  /* 0x000000fffffff290 */ /* 0x000fe4000fffe0ff */
[----:B-1----:R-:W-:Y:S05]  /*4bd0*/  @!P4 IADD3 R9, P0, PT, R36, 0x580, RZ ;  /* 0x000005802409c810 */ /* 0x002fea0007f1e0ff */
[----:B--2---:R-:W-:Y:S01]  /*4be0*/  @!P4 IMAD.X R0, RZ, RZ, R37, P0 ;  /* 0x000000ffff00c224 */ /* 0x004fe200000e0625 */
[----:B----4-:R-:W-:Y:S07]  /*4bf0*/  @!P2 BRA `(.L_x_94) ;  /* 0x0000004400fca947 */ /* 0x010fee0003800000 */
.L_x_188:
[----:B------:R-:W-:Y:S01]  /*4c00*/  @!P4 R2UR UR9, R9 ;  /* 0x000000000909c2ca */ /* 0x000fe200000e0000 */
[----:B------:R-:W-:Y:S01]  /*4c10*/  VOTEU.ALL UP0, P4 ;  /* 0x0000000000ff7886 */ /* 0x000fe20002000000 */
[----:B------:R-:W-:Y:S01]  /*4c20*/  @!P4 R2UR UR8, R0 ;  /* 0x000000000008c2ca */ /* 0x000fe200000e0000 */
[----:B------:R-:W-:Y:S01]  /*4c30*/  VOTEU.ALL UP2, P4 ;  /* 0x0000000000ff7886 */ /* 0x000fe20002040000 */
[----:B------:R-:W-:Y:S01]  /*4c40*/  UMOV UR16, 0x0 ;  /* 0x0000000000107882 */ /* 0x000fe20000000000 */
[----:B------:R-:W-:Y:S01]  /*4c50*/  UMOV UR17, 0x10000000 ;  /* 0x1000000000117882 */ /* 0x000fe20000000000 */
[----:B------:R-:W-:Y:S01]  /*4c60*/  @!UP0 UIADD3 UR40, UPT, UPT, UR7, 0x200, URZ ;  /* 0x0000020007288890 */ /* 0x000fe2000fffe0ff */
[----:B------:R-:W-:Y:S01]  /*4c70*/  @!P4 IMAD.MOV.U32 R0, RZ, RZ, 0x1000 ;  /* 0x00001000ff00c424 */ /* 0x000fe200078e00ff */
[----:B------:R-:W-:Y:S01]  /*4c80*/  UMOV UR44, UR36 ;  /* 0x00000024002c7c82 */ /* 0x000fe20008000000 */
[----:B------:R-:W-:Y:S01]  /*4c90*/  @!UP0 UIADD3 UR10, UPT, UPT, UR42, 0x40, URZ ;  /* 0x000000402a0a8890 */ /* 0x000fe2000fffe0ff */
[----:B------:R-:W-:Y:S01]  /*4ca0*/  @!P4 IADD3 R9, P0, PT, R36, 0x580, RZ ;  /* 0x000005802409c810 */ /* 0x000fe20007f1e0ff */
[----:B------:R-:W-:Y:S01]  /*4cb0*/  UMOV UR11, UR43 ;  /* 0x0000002b000b7c82 */ /* 0x000fe20008000000 */
[----:B------:R-:W-:Y:S01]  /*4cc0*/  UMOV UR12, UR36 ;  /* 0x00000024000c7c82 */ /* 0x000fe20008000000 */
[----:B------:R-:W-:Y:S01]  /*4cd0*/  IMAD.U32 R10, RZ, RZ, UR9 ;  /* 0x00000009ff0a7e24 */ /* 0x000fe2000f8e00ff */
[----:B------:R-:W-:Y:S01]  /*4ce0*/  UMOV UR9, UR41 ;  /* 0x0000002900097c82 */ /* 0x000fe20008000000 */
[----:B------:R-:W-:Y:S01]  /*4cf0*/  IMAD.U32 R11, RZ, RZ, UR8 ;  /* 0x00000008ff0b7e24 */ /* 0x000fe2000f8e00ff */
[----:B------:R-:W-:Y:S02]  /*4d00*/  @!UP0 UIADD3 UR8, UPT, UPT, UR7, 0xa00, URZ ;  /* 0x00000a0007088890 */ /* 0x000fe4000fffe0ff */
[----:B------:R-:W-:Y:S01]  /*4d10*/  @!P4 R2UR UR18, R10 ;  /* 0x000000000a12c2ca */ /* 0x000fe200000e0000 */
[----:B------:R-:W-:Y:S01]  /*4d20*/  VOTEU.ALL UP0, P4 ;  /* 0x0000000000ff7886 */ /* 0x000fe20002000000 */
[----:B------:R-:W-:Y:S01]  /*4d30*/  @!P4 R2UR UR19, R11 ;  /* 0x000000000b13c2ca */ /* 0x000fe200000e0000 */
[----:B------:R-:W-:Y:S11]  /*4d40*/  UPRMT UR14, UR37, 0x654, UR41 ;  /* 0x00000654250e7896 */ /* 0x000ff60008000029 */
[----:B------:R-:W-:Y:S01]  /*4d50*/  @!UPT UIADD3 URZ, UPT, UPT, URZ, URZ, URZ ;  /* 0x000000fffffff290 */ /* 0x000fe2000fffe0ff */
[----:B------:R2:W-:Y:S01]  /*4d60*/  @!UP2 UTMALDG.3D [UR40], [UR18], desc[UR16] ;  /* 0x000010281200a5b4 */ /* 0x0005e20008011000 */
[----:B------:R2:W-:Y:S01]  /*4d70*/  @!UP0 UTMALDG.3D [UR8], [UR18], desc[UR16] ;  /* 0x00001008120085b4 */ /* 0x0005e20008011000 */
[----:B------:R4:W-:Y:S01]  /*4d80*/  @!P4 SYNCS.ARRIVE.TRANS64.RED.A0TR RZ, [UR7+0x60], R0 ;  /* 0x00006000ffffc9a7 */ /* 0x0009e20008300407 */
[----:B------:R-:W-:Y:S01]  /*4d90*/  SYNCS.ARRIVE.TRANS64.RED.A1T0 RZ, [UR14], RZ ;  /* 0x000000ffffff79a7 */ /* 0x000fe2000810040e */
[----:B----4-:R-:W-:Y:S01]  /*4da0*/  @!P4 IMAD.X R0, RZ, RZ, R37, P0 ;  /* 0x000000ffff00c224 */ /* 0x010fe200000e0625 */
[----:B------:R-:W4:Y:S02]  /*4db0*/  SYNCS.PHASECHK.TRANS64.TRYWAIT P2, [UR7+0x88], R12 ;  /* 0x0000880cff0075a7 */ /* 0x000f240008041107 */
[----:B--2-4-:R-:W-:Y:S05]  /*4dc0*/  @!P2 BRA `(.L_x_95) ;  /* 0x0000004400a0a947 */ /* 0x014fea0003800000 */
.L_x_190:
        /* <DEDUP_REMOVED lines=8> */
[----:B------:R-:W-:Y:S01]  /*4e50*/  @!UP0 UIADD3 UR32, UPT, UPT, UR7, 0x1200, URZ ;  /* 0x0000120007208890 */ /* 0x000fe2000fffe0ff */
[----:B------:R-:W-:Y:S01]  /*4e60*/  @!P4 IADD3 R21, P0, PT, R36, 0x580, RZ ;  /* 0x000005802415c810 */ /* 0x000fe20007f1e0ff */
[----:B------:R-:W-:Y:S01]  /*4e70*/  UMOV UR35, UR43 ;  /* 0x0000002b00237c82 */ /* 0x000fe20008000000 */
[----:B------:R-:W-:Y:S02]  /*4e80*/  @!UP0 UIADD3 UR10, UPT, UPT, UR42, 0x50, URZ ;  /* 0x000000502a0a8890 */ /* 0x000fe4000fffe0ff */
[----:B------:R-:W-:Y:S01]  /*4e90*/  IMAD.U32 R10, RZ, RZ, UR9 ;  /* 0x00000009ff0a7e24 */ /* 0x000fe2000f8e00ff */
[----:B------:R-:W-:Y:S01]  /*4ea0*/  UMOV UR9, UR33 ;  /* 0x0000002100097c82 */ /* 0x000fe20008000000 */
[----:B------:R-:W-:Y:S01]  /*4eb0*/  IMAD.U32 R11, RZ, RZ, UR8 ;  /* 0x00000008ff0b7e24 */ /* 0x000fe2000f8e00ff */
[----:B------:R-:W-:Y:S01]  /*4ec0*/  @!UP0 UIADD3 UR8, UPT, UPT, UR7, 0x1a00, URZ ;  /* 0x00001a0007088890 */ /* 0x000fe2000fffe0ff */
[----:B------:R-:W-:Y:S01]  /*4ed0*/  @!P4 IMAD.X R20, RZ, RZ, R37, P0 ;  /* 0x000000ffff14c224 */ /* 0x000fe200000e0625 */
[----:B------:R-:W-:Y:S01]  /*4ee0*/  @!P4 R2UR UR18, R10 ;  /* 0x000000000a12c2ca */ /* 0x000fe200000e0000 */
[----:B------:R-:W-:Y:S01]  /*4ef0*/  VOTEU.ALL UP0, P4 ;  /* 0x0000000000ff7886 */ /* 0x000fe20002000000 */
[----:B------:R-:W-:Y:S01]  /*4f00*/  @!P4 R2UR UR19, R11 ;  /* 0x000000000b13c2ca */ /* 0x000fe200000e0000 */
[----:B------:R-:W-:Y:S01]  /*4f10*/  UMOV UR11, UR43 ;  /* 0x0000002b000b7c82 */ /* 0x000fe20008000000 */
[----:B------:R-:W-:Y:S01]  /*4f20*/  UMOV UR12, UR36 ;  /* 0x00000024000c7c82 */ /* 0x000fe20008000000 */
[----:B------:R-:W-:Y:S10]  /*4f30*/  UPRMT UR14, UR37, 0x654, UR33 ;  /* 0x00000654250e7896 */ /* 0x000ff40008000021 */
[----:B------:R2:W-:Y:S01]  /*4f40*/  @!UP2 UTMALDG.3D [UR32], [UR18], desc[UR16] ;  /* 0x000010201200a5b4 */ /* 0x0005e20008011000 */
[----:B------:R2:W-:Y:S01]  /*4f50*/  @!UP0 UTMALDG.3D [UR8], [UR18], desc[UR16] ;  /* 0x00001008120085b4 */ /* 0x0005e20008011000 */
[----:B------:R2:W-:Y:S01]  /*4f60*/  @!P4 SYNCS.ARRIVE.TRANS64.RED.A0TR RZ, [UR7+0x68], R0 ;  /* 0x00006800ffffc9a7 */ /* 0x0005e20008300407 */
[----:B------:R-:W-:Y:S01]  /*4f70*/  SYNCS.ARRIVE.TRANS64.RED.A1T0 RZ, [UR14], RZ ;  /* 0x000000ffffff79a7 */ /* 0x000fe2000810040e */
[----:B------:R-:W4:Y:S02]  /*4f80*/  SYNCS.PHASECHK.TRANS64.TRYWAIT P2, [UR7+0x90], R12 ;  /* 0x0000900cff0075a7 */ /* 0x000f240008041107 */
[----:B--2-4-:R-:W-:Y:S05]  /*4f90*/  @!P2 BRA `(.L_x_96) ;  /* 0x000000440044a947 */ /* 0x014fea0003800000 */
.L_x_192:
[----:B------:R-:W2:Y:S01]  /*4fa0*/  LDC.64 R14, c[0x0][0xb10] ;  /* 0x0002c400ff0e7b82 */ /* 0x000ea20000000a00 */
[----:B------:R-:W-:Y:S01]  /*4fb0*/  @!P4 R2UR UR9, R21 ;  /* 0x000000001509c2ca */ /* 0x000fe200000e0000 */
[----:B------:R-:W-:Y:S01]  /*4fc0*/  VOTEU.ALL UP0, P4 ;  /* 0x0000000000ff7886 */ /* 0x000fe20002000000 */
[----:B------:R-:W-:Y:S01]  /*4fd0*/  @!P4 R2UR UR8, R20 ;  /* 0x000000001408c2ca */ /* 0x000fe200000e0000 */
[----:B------:R-:W-:Y:S01]  /*4fe0*/  VOTEU.ALL UP2, P4 ;  /* 0x0000000000ff7886 */ /* 0x000fe20002040000 */
[----:B------:R-:W-:Y:S03]  /*4ff0*/  UMOV UR16, 0x0 ;  /* 0x0000000000107882 */ /* 0x000fe60000000000 */
[----:B------:R-:W4:Y:S01]  /*5000*/  LDC.64 R10, c[0x0][0xb18] ;  /* 0x0002c600ff0a7b82 */ /* 0x000f220000000a00 */
[----:B------:R-:W-:Y:S01]  /*5010*/  @!UP0 UIADD3 UR26, UPT, UPT, UR42, 0x20, URZ ;  /* 0x000000202a1a8890 */ /* 0x000fe2000fffe0ff */
[----:B------:R-:W-:Y:S01]  /*5020*/  @P3 SHF.R.U32.HI R24, RZ, 0x10, R29 ;  /* 0x00000010ff183819 */ /* 0x000fe2000001161d */
[----:B------:R-:W-:Y:S01]  /*5030*/  @!UP0 UIADD3 UR24, UPT, UPT, UR7, 0x2200, URZ ;  /* 0x0000220007188890 */ /* 0x000fe2000fffe0ff */
[----:B------:R-:W-:Y:S01]  /*5040*/  VIADD R27, R27, 0x1 ;  /* 0x000000011b1b7836 */ /* 0x000fe20000000000 */
[----:B------:R-:W-:Y:S03]  /*5050*/  UMOV UR17, 0x10000000 ;  /* 0x1000000000117882 */ /* 0x000fe60000000000 */
[----:B------:R-:W5:Y:S01]  /*5060*/  @!P1 LDC R0, c[0x0][0xb20] ;  /* 0x0002c800ff009b82 */ /* 0x000f620000000800 */
[----:B------:R-:W-:Y:S01]  /*5070*/  UMOV UR27, UR43 ;  /* 0x0000002b001b7c82 */ /* 0x000fe20008000000 */
[----:B------:R-:W-:Y:S01]  /*5080*/  IMAD.U32 R20, RZ, RZ, UR9 ;  /* 0x00000009ff147e24 */ /* 0x000fe2000f8e00ff */
[----:B------:R-:W-:Y:S05]  /*5090*/  UMOV UR28, UR36 ;  /* 0x00000024001c7c82 */ /* 0x000fea0008000000 */
[----:B-1----:R-:W1:Y:S01]  /*50a0*/  @!P1 LDC R3, c[0x0][0xb0c] ;  /* 0x0002c300ff039b82 */ /* 0x002e620000000800 */
[----:B------:R-:W-:Y:S01]  /*50b0*/  IMAD.U32 R21, RZ, RZ, UR8 ;  /* 0x00000008ff157e24 */ /* 0x000fe2000f8e00ff */
[----:B------:R-:W-:Y:S01]  /*50c0*/  @!UP0 UIADD3 UR10, UPT, UPT, UR42, 0x60, URZ ;  /* 0x000000602a0a8890 */ /* 0x000fe2000fffe0ff */
[----:B------:R-:W-:Y:S01]  /*50d0*/  @!P4 R2UR UR18, R20 ;  /* 0x000000001412c2ca */ /* 0x000fe200000e0000 */
[----:B------:R-:W-:Y:S01]  /*50e0*/  @!UP0 UIADD3 UR8, UPT, UPT, UR7, 0x2a00, URZ ;  /* 0x00002a0007088890 */ /* 0x000fe2000fffe0ff */
[----:B------:R-:W-:Y:S01]  /*50f0*/  @!P4 IMAD.MOV.U32 R20, RZ, RZ, 0x1000 ;  /* 0x00001000ff14c424 */ /* 0x000fe200078e00ff */
[----:B------:R-:W-:Y:S01]  /*5100*/  @!P4 R2UR UR19, R21 ;  /* 0x000000001513c2ca */ /* 0x000fe200000e0000 */
[----:B------:R-:W-:Y:S01]  /*5110*/  VOTEU.ALL UP0, P4 ;  /* 0x0000000000ff7886 */ /* 0x000fe20002000000 */
[----:B------:R-:W-:Y:S01]  /*5120*/  UMOV UR9, UR25 ;  /* 0x0000001900097c82 */ /* 0x000fe20008000000 */
[----:B------:R-:W-:Y:S01]  /*5130*/  UMOV UR11, UR43 ;  /* 0x0000002b000b7c82 */ /* 0x000fe20008000000 */
[----:B------:R-:W-:Y:S01]  /*5140*/  UMOV UR12, UR36 ;  /* 0x00000024000c7c82 */ /* 0x000fe20008000000 */
[----:B------:R-:W-:Y:S08]  /*5150*/  UPRMT UR14, UR37, 0x654, UR25 ;  /* 0x00000654250e7896 */ /* 0x000ff00008000019 */
[----:B------:R1:W-:Y:S02]  /*5160*/  @!UP2 UTMALDG.3D [UR24], [UR18], desc[UR16] ;  /* 0x000010181200a5b4 */ /* 0x0003e40008011000 */
[----:B-1----:R-:W-:Y:S01]  /*5170*/  @!P1 ISETP.NE.AND P2, PT, R3, 0x1, PT ;  /* 0x000000010300980c */ /* 0x002fe20003f45270 */
[C---:B--2---:R-:W-:Y:S01]  /*5180*/  @!P1 IMAD.HI.U32 R14, R13.reuse, R14, RZ ;  /* 0x0000000e0d0e9227 */ /* 0x044fe200078e00ff */
[----:B----4-:R-:W-:Y:S01]  /*5190*/  @!P1 ISETP.NE.AND P0, PT, R10, 0x1, PT ;  /* 0x000000010a00980c */ /* 0x010fe20003f05270 */
[----:B------:R1:W-:Y:S01]  /*51a0*/  @!UP0 UTMALDG.3D [UR8], [UR18], desc[UR16] ;  /* 0x00001008120085b4 */ /* 0x0003e20008011000 */
[----:B------:R1:W-:Y:S01]  /*51b0*/  @!P4 SYNCS.ARRIVE.TRANS64.RED.A0TR RZ, [UR7+0x70], R20 ;  /* 0x00007014ffffc9a7 */ /* 0x0003e20008300407 */
[C---:B------:R-:W-:Y:S01]  /*51c0*/  @!P1 IMAD.HI.U32 R11, R8.reuse, R11, RZ ;  /* 0x0000000b080b9227 */ /* 0x040fe200078e00ff */
[----:B------:R-:W-:Y:S04]  /*51d0*/  @!P1 SHF.R.U32.HI R14, RZ, R15, R14 ;  /* 0x0000000fff0e9219 */ /* 0x000fe8000001160e */
[----:B-----5:R-:W-:Y:S02]  /*51e0*/  @!P1 SHF.R.U32.HI R9, RZ, R0, R11 ;  /* 0x00000000ff099219 */ /* 0x020fe4000001160b */
[----:B------:R-:W-:Y:S02]  /*51f0*/  @!P1 SEL R14, R13, R14, !P2 ;  /* 0x0000000e0d0e9207 */ /* 0x000fe40005000000 */
[----:B------:R-:W-:Y:S05]  /*5200*/  @!P1 SEL R9, R8, R9, !P0 ;  /* 0x0000000908099207 */ /* 0x000fea0004000000 */
[----:B------:R-:W-:Y:S01]  /*5210*/  @!P1 IMAD.IADD R0, R9, 0x1, -R14 ;  /* 0x0000000109009824 */ /* 0x000fe200078e0a0e */
[----:B------:R-:W-:Y:S01]  /*5220*/  SYNCS.ARRIVE.TRANS64.RED.A1T0 RZ, [UR14], RZ ;  /* 0x000000ffffff79a7 */ /* 0x000fe2000810040e */
[----:B------:R-:W-:Y:S02]  /*5230*/  @!P1 IMAD.IADD R9, R14, 0x1, -R9 ;  /* 0x000000010e099824 */ /* 0x000fe400078e0a09 */
[----:B------:R-:W-:Y:S02]  /*5240*/  @!P1 IMAD R13, R0, R3, R13 ;  /* 0x00000003000d9224 */ /* 0x000fe400078e020d */
[----:B------:R-:W-:Y:S01]  /*5250*/  @!P1 IMAD R8, R9, R10, R8 ;  /* 0x0000000a09089224 */ /* 0x000fe200078e0208 */
[----:B------:R-:W2:Y:S02]  /*5260*/  SYNCS.PHASECHK.TRANS64.TRYWAIT P5, [UR7+0x98], R12 ;  /* 0x0000980cff0075a7 */ /* 0x000ea400080a1107 */
[----:B-12---:R-:W-:Y:S05]  /*5270*/  @!P5 BRA `(.L_x_97) ;  /* 0x0000004000a4d947 */ /* 0x006fea0003800000 */
.L_x_194:
[----:B-1----:R-:W-:Y:S01]  /*5280*/  @!P4 IADD3 R3, P0, PT, R36, 0x580, RZ ;  /* 0x000005802403c810 */ /* 0x002fe20007f1e0ff */
[----:B------:R-:W-:Y:S01]  /*5290*/  VOTEU.ALL UP0, P4 ;  /* 0x0000000000ff7886 */ /* 0x000fe20002000000 */
[----:B------:R-:W-:Y:S01]  /*52a0*/  VOTEU.ALL UP2, P4 ;  /* 0x0000000000ff7886 */ /* 0x000fe20002040000 */
[----:B------:R-:W-:Y:S01]  /*52b0*/  UMOV UR14, 0x0 ;  /* 0x00000000000e7882 */ /* 0x000fe20000000000 */
[----:B------:R-:W-:Y:S01]  /*52c0*/  @!P4 R2UR UR9, R3 ;  /* 0x000000000309c2ca */ /* 0x000fe200000e0000 */
[----:B------:R-:W-:Y:S01]  /*52d0*/  @!P4 IMAD.X R0, RZ, RZ, R37, P0 ;  /* 0x000000ffff00c224 */ /* 0x000fe200000e0625 */
[----:B------:R-:W-:Y:S01]  /*52e0*/  @!UP0 UIADD3 UR17, UPT, UPT, UR7, 0x78, URZ ;  /* 0x0000007807118890 */ /* 0x000fe2000fffe0ff */
[----:B------:R-:W-:Y:S01]  /*52f0*/  ISETP.NE.AND P0, PT, R27, 0x2, PT ;  /* 0x000000021b00780c */ /* 0x000fe20003f05270 */
[----:B------:R-:W-:Y:S01]  /*5300*/  @!UP0 UIADD3 UR18, UPT, UPT, UR42, 0x30, URZ ;  /* 0x000000302a128890 */ /* 0x000fe2000fffe0ff */
[----:B------:R-:W-:Y:S01]  /*5310*/  LOP3.LUT R32, R32, 0x1, RZ, 0x3c, !PT ;  /* 0x0000000120207812 */ /* 0x000fe200078e3cff */
[----:B------:R-:W-:Y:S01]  /*5320*/  @!UP0 UIADD3 UR16, UPT, UPT, UR7, 0x3200, URZ ;  /* 0x0000320007108890 */ /* 0x000fe2000fffe0ff */
[----:B------:R-:W-:Y:S01]  /*5330*/  @!P4 R2UR UR8, R0 ;  /* 0x000000000008c2ca */ /* 0x000fe200000e0000 */
[----:B------:R-:W-:Y:S01]  /*5340*/  UMOV UR15, 0x10000000 ;  /* 0x10000000000f7882 */ /* 0x000fe20000000000 */
[----:B------:R-:W-:Y:S01]  /*5350*/  UMOV UR19, UR43 ;  /* 0x0000002b00137c82 */ /* 0x000fe20008000000 */
[----:B------:R-:W-:Y:S01]  /*5360*/  UMOV UR20, UR36 ;  /* 0x0000002400147c82 */ /* 0x000fe20008000000 */
[----:B------:R-:W-:Y:S01]  /*5370*/  @!UP0 UIADD3 UR10, UPT, UPT, UR42, 0x70, URZ ;  /* 0x000000702a0a8890 */ /* 0x000fe2000fffe0ff */
[----:B------:R-:W-:Y:S01]  /*5380*/  SEL R0, RZ, 0x1, P0 ;  /* 0x00000001ff007807 */ /* 0x000fe20000000000 */
[----:B------:R-:W-:Y:S01]  /*5390*/  IMAD.U32 R10, RZ, RZ, UR9 ;  /* 0x00000009ff0a7e24 */ /* 0x000fe2000f8e00ff */
[----:B------:R-:W-:Y:S01]  /*53a0*/  UMOV UR11, UR43 ;  /* 0x0000002b000b7c82 */ /* 0x000fe20008000000 */
[----:B------:R-:W-:Y:S01]  /*53b0*/  UMOV UR12, UR36 ;  /* 0x00000024000c7c82 */ /* 0x000fe20008000000 */
[----:B------:R-:W-:Y:S01]  /*53c0*/  UMOV UR9, UR17 ;  /* 0x0000001100097c82 */ /* 0x000fe20008000000 */
[----:B------:R-:W-:Y:S01]  /*53d0*/  @P3 R2UR UR36, R24 ;  /* 0x00000000182432ca */ /* 0x000fe200000e0000 */
[----:B------:R-:W-:Y:S01]  /*53e0*/  IMAD.IADD R20, R8, 0x1, R58 ;  /* 0x0000000108147824 */ /* 0x000fe200078e023a */
[----:B------:R-:W-:Y:S01]  /*53f0*/  @!P4 R2UR UR22, R10 ;  /* 0x000000000a16c2ca */ /* 0x000fe200000e0000 */
[----:B------:R-:W-:Y:S01]  /*5400*/  IMAD.U32 R11, RZ, RZ, UR8 ;  /* 0x00000008ff0b7e24 */ /* 0x000fe2000f8e00ff */
[----:B------:R-:W-:Y:S01]  /*5410*/  @!UP0 UIADD3 UR8, UPT, UPT, UR7, 0x3a00, URZ ;  /* 0x00003a0007088890 */ /* 0x000fe2000fffe0ff */
[----:B------:R-:W-:Y:S01]  /*5420*/  LOP3.LUT R25, R25, R0, RZ, 0x3c, !PT ;  /* 0x0000000019197212 */ /* 0x000fe200078e3cff */
[----:B------:R-:W-:Y:S01]  /*5430*/  VOTEU.ALL UP0, P4 ;  /* 0x0000000000ff7886 */ /* 0x000fe20002000000 */
[----:B------:R-:W-:Y:S01]  /*5440*/  IMAD.IADD R21, R13, 0x1, R60 ;  /* 0x000000010d157824 */ /* 0x000fe200078e023c */
[----:B------:R-:W-:Y:S02]  /*5450*/  @!P4 R2UR UR23, R11 ;  /* 0x000000000b17c2ca */ /* 0x000fe400000e0000 */
[----:B------:R-:W-:Y:S11]  /*5460*/  SEL R27, R27, RZ, P0 ;  /* 0x000000ff1b1b7207 */ /* 0x000ff60000000000 */
[----:B------:R2:W-:Y:S01]  /*5470*/  @!UP2 UTMALDG.3D [UR16], [UR22], desc[UR14] ;  /* 0x00000e101600a5b4 */ /* 0x0005e20008011000 */
[----:B------:R2:W-:Y:S01]  /*5480*/  @!UP0 UTMALDG.3D [UR8], [UR22], desc[UR14] ;  /* 0x00000e08160085b4 */ /* 0x0005e20008011000 */
[----:B------:R2:W-:Y:S01]  /*5490*/  @!P4 SYNCS.ARRIVE.TRANS64.RED.A0TR RZ, [UR7+0x78], R23 ;  /* 0x00007817ffffc9a7 */ /* 0x0005e20008300407 */
[----:B------:R-:W-:Y:S01]  /*54a0*/  UPLOP3.LUT UP0, UPT, UPT, UPT, UPT, 0x80, 0x8 ;  /* 0x000000000008789c */ /* 0x000fe20003f0f070 */
[----:B------:R-:W-:Y:S01]  /*54b0*/  SYNCS.ARRIVE.TRANS64.RED.A1T0 RZ, [UR13], RZ ;  /* 0x000000ffffff79a7 */ /* 0x000fe2000810040d */
[----:B------:R-:W-:Y:S09]  /*54c0*/  @P3 BRA `(.L_x_98) ;  /* 0xfffffff000303947 */ /* 0x000ff2000383ffff */
[----:B------:R-:W-:-:S04]  /*54d0*/  SHF.L.U32 R3, R32, 0x1f, RZ ;  /* 0x0000001f20037819 */ /* 0x000fc800000006ff */
[----:B------:R-:W1:Y:S02]  /*54e0*/  SYNCS.PHASECHK.TRANS64.TRYWAIT P0, [UR7+0x80], R3 ;  /* 0x00008003ff0075a7 */ /* 0x000e640008001107 */
[----:B-1----:R-:W-:Y:S05]  /*54f0*/  @!P0 BRA `(.L_x_99) ;  /* 0x00000040001c8947 */ /* 0x002fea0003800000 */
.L_x_196:
[----:B------:R-:W4:Y:S02]  /*5500*/  SYNCS.PHASECHK.TRANS64.TRYWAIT P0, [UR7+0x88], R3 ;  /* 0x00008803ff0075a7 */ /* 0x000f240008001107 */
[----:B----4-:R-:W-:Y:S05]  /*5510*/  @!P0 BRA `(.L_x_100) ;  /* 0x00000040002c8947 */ /* 0x010fea0003800000 */
.L_x_198:
[----:B------:R-:W4:Y:S02]  /*5520*/  SYNCS.PHASECHK.TRANS64.TRYWAIT P0, [UR7+0x90], R3 ;  /* 0x00009003ff0075a7 */ /* 0x000f240008001107 */
[----:B----4-:R-:W-:Y:S05]  /*5530*/  @!P0 BRA `(.L_x_101) ;  /* 0x00000040003c8947 */ /* 0x010fea0003800000 */
.L_x_200:
[----:B-1----:R-:W-:-:S07]  /*5540*/  MOV R0, UR7 ;  /* 0x0000000700007c02 */ /* 0x002fce0008000f00 */
.L_x_102:
[----:B-1----:R-:W-:-:S04]  /*5550*/  SHF.L.U32 R3, R32, 0x1f, RZ ;  /* 0x0000001f20037819 */ /* 0x002fc800000006ff */
[----:B------:R1:W4:Y:S03]  /*5560*/  SYNCS.PHASECHK.TRANS64.TRYWAIT P0, [R0+URZ+0x98], R3 ;  /* 0x00009803000075a7 */ /* 0x00032600080011ff */
[----:B----4-:R-:W-:Y:S05]  /*5570*/  @!P0 NANOSLEEP.SYNCS 0x989680 ;  /* 0x009896800000895d */ /* 0x010fea0003900000 */
[----:B------:R-:W4:Y:S02]  /*5580*/  @!P0 SYNCS.PHASECHK.TRANS64 P0, [R0+URZ+0x98], R3 ;  /* 0x00009803000085a7 */ /* 0x000f2400080010ff */
[----:B--2-4-:R-:W-:Y:S05]  /*5590*/  @P0 EXIT ;  /* 0x000000000000094d */ /* 0x014fea0003800000 */
[----:B------:R-:W-:Y:S05]  /*55a0*/  BRA `(.L_x_102) ;  /* 0xfffffffc00e87947 */ /* 0x000fea000383ffff */
.L_x_87:
[----:B------:R-:W-:-:S06]  /*55b0*/  UISETP.GE.AND UP0, UPT, UR10, 0x4, UPT ;  /* 0x000000040a00788c */ /* 0x000fcc000bf06270 */
[----:B------:R-:W-:-:S13]  /*55c0*/  PLOP3.LUT P0, PT, PT, PT, UP0, 0x80, 0x8 ;  /* 0x000000000008781c */ /* 0x000fda0003f0f008 */
[----:B------:R-:W-:Y:S05]  /*55d0*/  @!P0 EXIT ;  /* 0x000000000000894d */ /* 0x000fea0003800000 */
[----:B------:R-:W-:Y:S01]  /*55e0*/  BAR.SYNC.DEFER_BLOCKING 0x6, 0xa0 ;  /* 0x0182800000007b1d */ /* 0x000fe20000010000 */
[----:B------:R-:W-:Y:S02]  /*55f0*/  IMAD.SHL.U32 R4, R66, 0x200000, RZ ;  /* 0x0020000042047824 */ /* 0x000fe400078e00ff */
[----:B------:R-:W-:Y:S02]  /*5600*/  HFMA2 R71, -RZ, RZ, 0, 5.9604644775390625e-08 ;  /* 0x00000001ff477431 */ /* 0x000fe400000001ff */
[C---:B------:R-:W-:Y:S01]  /*5610*/  IMAD.SHL.U32 R65, R72.reuse, 0x10, RZ ;  /* 0x0000001048417824 */ /* 0x040fe200078e00ff */
[----:B------:R-:W-:Y:S01]  /*5620*/  MOV R69, RZ ;  /* 0x000000ff00457202 */ /* 0x000fe20000000f00 */
[----:B------:R-:W-:Y:S01]  /*5630*/  IMAD.U32 R33, R72, 0x10000, RZ ;  /* 0x0001000048217824 */ /* 0x000fe200078e00ff */
[----:B------:R-:W-:Y:S01]  /*5640*/  UMOV UR48, 0x400 ;  /* 0x0000040000307882 */ /* 0x000fe20000000000 */
[----:B------:R-:W1:Y:S01]  /*5650*/  LDC R63, c[0x0][0x370] ;  /* 0x0000dc00ff3f7b82 */ /* 0x000e620000000800 */
[----:B------:R-:W-:Y:S01]  /*5660*/  ULEA UR48, UR37, UR48, 0x18 ;  /* 0x0000003025307291 */ /* 0x000fe2000f8ec0ff */
[----:B------:R-:W-:Y:S01]  /*5670*/  LOP3.LUT R4, R4, 0x200000, RZ, 0xc0, !PT ;  /* 0x0020000004047812 */ /* 0x000fe200078ec0ff */
[----:B------:R-:W-:Y:S01]  /*5680*/  IMAD.SHL.U32 R64, R72, 0x2, RZ ;  /* 0x0000000248407824 */ /* 0x000fe200078e00ff */
[C---:B------:R-:W-:Y:S01]  /*5690*/  LOP3.LUT R5, R65.reuse, 0x40, RZ, 0xc0, !PT ;  /* 0x0000004041057812 */ /* 0x040fe200078ec0ff */
[----:B------:R-:W-:Y:S01]  /*56a0*/  IMAD.SHL.U32 R3, R66, 0x200, RZ ;  /* 0x0000020042037824 */ /* 0x000fe200078e00ff */
[----:B------:R-:W-:Y:S01]  /*56b0*/  LOP3.LUT R2, R65, 0x5b0, RZ, 0xc0, !PT ;  /* 0x000005b041027812 */ /* 0x000fe200078ec0ff */
[----:B------:R-:W-:Y:S01]  /*56c0*/  UIADD3 UR4, UPT, UPT, UR48, 0x200, URZ ;  /* 0x0000020030047890 */ /* 0x000fe2000fffe0ff */
[----:B------:R-:W2:Y:S01]  /*56d0*/  LDC R28, c[0x0][0xb0c] ;  /* 0x0002c300ff1c7b82 */ /* 0x000ea20000000800 */
[----:B------:R-:W-:Y:S01]  /*56e0*/  LOP3.LUT R33, R4, 0x400000, R33, 0xf8, !PT ;  /* 0x0040000004217812 */ /* 0x000fe200078ef821 */
[----:B------:R-:W-:Y:S01]  /*56f0*/  IMAD.MOV.U32 R30, RZ, RZ, RZ ;  /* 0x000000ffff1e7224 */ /* 0x000fe200078e00ff */
[----:B------:R-:W-:Y:S01]  /*5700*/  LOP3.LUT R64, R5, 0x8, R64, 0xf8, !PT ;  /* 0x0000000805407812 */ /* 0x000fe200078ef840 */
[----:B------:R-:W-:Y:S01]  /*5710*/  IMAD.MOV.U32 R70, RZ, RZ, RZ ;  /* 0x000000ffff467224 */ /* 0x000fe200078e00ff */
[----:B------:R-:W-:Y:S01]  /*5720*/  LOP3.LUT R3, R2, 0x200, R3, 0xf8, !PT ;  /* 0x0000020002037812 */ /* 0x000fe200078ef803 */
[----:B------:R-:W-:Y:S01]  /*5730*/  IMAD.MOV.U32 R76, RZ, RZ, RZ ;  /* 0x000000ffff4c7224 */ /* 0x000fe200078e00ff */
[----:B------:R-:W-:Y:S01]  /*5740*/  LOP3.LUT P0, RZ, R65, 0x40, RZ, 0xc0, !PT ;  /* 0x0000004041ff7812 */ /* 0x000fe2000780c0ff */
[----:B------:R-:W3:Y:S01]  /*5750*/  LDC R61, c[0x0][0xb20] ;  /* 0x0002c800ff3d7b82 */ /* 0x000ee20000000800 */
[----:B------:R-:W4:Y:S01]  /*5760*/  LDS R0, [UR48+0x160] ;  /* 0x00016030ff007984 */ /* 0x000f220008000800 */
[----:B------:R-:W-:Y:S01]  /*5770*/  LOP3.LUT R64, R3, R64, RZ, 0xfc, !PT ;  /* 0x0000004003407212 */ /* 0x000fe200078efcff */
[----:B------:R-:W-:Y:S01]  /*5780*/  IMAD.U32 R67, RZ, RZ, UR4 ;  /* 0x00000004ff437e24 */ /* 0x000fe2000f8e00ff */
[----:B------:R-:W-:Y:S01]  /*5790*/  LOP3.LUT R72, R72, 0x60, RZ, 0xc0, !PT ;  /* 0x0000006048487812 */ /* 0x000fe200078ec0ff */
[----:B------:R-:W1:Y:S03]  /*57a0*/  LDCU.64 UR52, c[0x0][0x348] ;  /* 0x00006900ff3477ac */ /* 0x000e660008000a00 */
[----:B------:R-:W1:Y:S01]  /*57b0*/  LDC R27, c[0x0][0xb30] ;  /* 0x0002cc00ff1b7b82 */ /* 0x000e620000000800 */
[----:B------:R-:W1:Y:S01]  /*57c0*/  LDCU.64 UR38, c[0x0][0x888] ;  /* 0x00011100ff2677ac */ /* 0x000e620008000a00 */
[----:B------:R-:W1:Y:S06]  /*57d0*/  LDCU.64 UR44, c[0x0][0x890] ;  /* 0x00011200ff2c77ac */ /* 0x000e6c0008000a00 */
[----:B------:R-:W1:Y:S01]  /*57e0*/  LDC.64 R56, c[0x0][0xb10] ;  /* 0x0002c400ff387b82 */ /* 0x000e620000000a00 */
[----:B------:R-:W-:Y:S01]  /*57f0*/  UMOV UR49, URZ ;  /* 0x000000ff00317c82 */ /* 0x000fe20008000000 */
[----:B------:R-:W-:-:S06]  /*5800*/  UMOV UR51, URZ ;  /* 0x000000ff00337c82 */ /* 0x000fcc0008000000 */
[----:B------:R-:W1:Y:S08]  /*5810*/  LDC.64 R24, c[0x0][0xb18] ;  /* 0x0002c600ff187b82 */ /* 0x000e700000000a00 */
[----:B------:R-:W1:Y:S08]  /*5820*/  LDC.64 R22, c[0x0][0xb28] ;  /* 0x0002ca00ff167b82 */ /* 0x000e700000000a00 */
[----:B------:R-:W1:Y:S01]  /*5830*/  LDC.64 R54, c[0x0][0x8b0] ;  /* 0x00022c00ff367b82 */ /* 0x000e620000000a00 */
[----:B----4-:R-:W-:Y:S01]  /*5840*/  IMAD.IADD R33, R0, 0x1, R33 ;  /* 0x0000000100217824 */ /* 0x010fe200078e0221 */
[----:B------:R-:W-:-:S06]  /*5850*/  P2R R0, PR, RZ, 0x1 ;  /* 0x00000001ff007803 */ /* 0x000fcc0000000000 */
[----:B------:R-:W4:Y:S08]  /*5860*/  LDC.64 R52, c[0x0][0x8a8] ;  /* 0x00022a00ff347b82 */ /* 0x000f300000000a00 */
[----:B--23--:R-:W1:Y:S02]  /*5870*/  LDC R62, c[0x0][0x374] ;  /* 0x0000dd00ff3e7b82 */ /* 0x00ce640000000800 */
.L_x_146:
[C---:B------:R-:W-:Y:S02]  /*5880*/  LEA R0, R76.reuse, UR48, 0x3 ;  /* 0x000000304c007c11 */ /* 0x040fe4000f8e18ff */
[----:B------:R-:W-:Y:S02]  /*5890*/  SHF.L.U32 R3, R69, 0x1f, RZ ;  /* 0x0000001f45037819 */ /* 0x000fe400000006ff */
[----:B------:R-:W-:Y:S02]  /*58a0*/  LEA R16, R76, UR48, 0x4 ;  /* 0x000000304c107c11 */ /* 0x000fe4000f8e20ff */
[----:B--2---:R-:W2:Y:S02]  /*58b0*/  SYNCS.PHASECHK.TRANS64.TRYWAIT P0, [R0+URZ+0xb0], R3 ;  /* 0x0000b003000075a7 */ /* 0x004ea400080011ff */
[----:B--2---:R-:W-:Y:S05]  /*58c0*/  @!P0 BRA `(.L_x_103) ;  /* 0x0000003c00708947 */ /* 0x004fea0003800000 */
.L_x_201:
[----:B------:R-:W3:Y:S01]  /*58d0*/  LDC.64 R12, c[0x0][0xb10] ;  /* 0x0002c400ff0c7b82 */ /* 0x000ee20000000a00 */
[----:B------:R-:W4:Y:S01]  /*58e0*/  LDS.128 R16, [R16+0x140] ;  /* 0x0001400010107984 */ /* 0x000f220000000c00 */
[----:B-1----:R-:W-:Y:S01]  /*58f0*/  ISETP.NE.AND P1, PT, R27, 0x1, PT ;  /* 0x000000011b00780c */ /* 0x002fe20003f25270 */
[----:B--2---:R-:W-:Y:S01]  /*5900*/  VIADD R0, R0, 0xc0 ;  /* 0x000000c000007836 */ /* 0x004fe20000000000 */
[----:B------:R-:W-:Y:S04]  /*5910*/  ISETP.GE.AND P0, PT, R26, 0x1, PT ;  /* 0x000000011a00780c */ /* 0x000fe80003f06270 */
[----:B------:R-:W1:Y:S01]  /*5920*/  LDC.64 R10, c[0x0][0xb18] ;  /* 0x0002c600ff0a7b82 */ /* 0x000e620000000a00 */
[----:B------:R-:W-:Y:S01]  /*5930*/  PRMT R0, RZ, 0x654, R0 ;  /* 0x00000654ff007816 */ /* 0x000fe20000000000 */
[----:B------:R-:W-:Y:S01]  /*5940*/  @!PT LDS RZ, [RZ] ;  /* 0x00000000fffff984 */ /* 0x000fe20000000800 */
[----:B------:R-:W-:Y:S01]  /*5950*/  @!PT LDS RZ, [RZ] ;  /* 0x00000000fffff984 */ /* 0x000fe20000000800 */
[----:B------:R-:W-:Y:S01]  /*5960*/  @!PT LDS RZ, [RZ] ;  /* 0x00000000fffff984 */ /* 0x000fe20000000800 */
[----:B------:R-:W-:Y:S01]  /*5970*/  @!PT LDS RZ, [RZ] ;  /* 0x00000000fffff984 */ /* 0x000fe20000000800 */
[----:B------:R2:W-:Y:S06]  /*5980*/  MEMBAR.ALL.CTA ;  /* 0x0000000000007992 */ /* 0x0005ec0000008000 */
[----:B--2---:R-:W2:Y:S01]  /*5990*/  FENCE.VIEW.ASYNC.S ;  /* 0x00000000000073c6 */ /* 0x004ea20000000000 */
[----:B------:R-:W1:Y:S08]  /*59a0*/  @!P1 LDC R14, c[0x0][0xb20] ;  /* 0x0002c800ff0e9b82 */ /* 0x000e700000000800 */
[----:B------:R-:W1:Y:S01]  /*59b0*/  @!P1 LDC R9, c[0x0][0xb0c] ;  /* 0x0002c300ff099b82 */ /* 0x000e620000000800 */
[----:B--2---:R2:W-:Y:S01]  /*59c0*/  SYNCS.ARRIVE.TRANS64.RED.A1T0 RZ, [R0+URZ], RZ ;  /* 0x000000ff00ff79a7 */ /* 0x0045e200081004ff */
[----:B----4-:R-:W-:Y:S04]  /*59d0*/  LOP3.LUT P4, RZ, R18, 0x1, RZ, 0xc0, !PT ;  /* 0x0000000112ff7812 */ /* 0x010fe8000788c0ff */
[----:B------:R-:W-:Y:S09]  /*59e0*/  P2R R73, PR, RZ, 0x10 ;  /* 0x00000010ff497803 */ /* 0x000ff20000000000 */
[----:B------:R-:W-:Y:S02]  /*59f0*/  @P4 MOV R31, R16 ;  /* 0x00000010001f4202 */ /* 0x000fe40000000f00 */
[----:B------:R-:W-:Y:S01]  /*5a00*/  @P4 LOP3.LUT R29, R17, 0xffff, RZ, 0xc0, !PT ;  /* 0x0000ffff111d4812 */ /* 0x000fe200078ec0ff */
[----:B--23--:R-:W-:Y:S06]  /*5a10*/  @!P0 BRA `(.L_x_104) ;  /* 0x0000000000a48947 */ /* 0x00cfec0003800000 */
[----:B------:R-:W-:Y:S01]  /*5a20*/  IMAD.HI.U32 R36, R62, R25, RZ ;  /* 0x000000193e247227 */ /* 0x000fe200078e00ff */
[----:B------:R-:W-:Y:S02]  /*5a30*/  ISETP.NE.AND P0, PT, R24, 0x1, PT ;  /* 0x000000011800780c */ /* 0x000fe40003f05270 */
[----:B------:R-:W-:Y:S01]  /*5a40*/  ISETP.NE.AND P2, PT, R26, 0x1, PT ;  /* 0x000000011a00780c */ /* 0x000fe20003f45270 */
[-C--:B------:R-:W-:Y:S01]  /*5a50*/  IMAD.HI.U32 R34, R63, R56.reuse, RZ ;  /* 0x000000383f227227 */ /* 0x080fe200078e00ff */
[----:B------:R-:W-:Y:S02]  /*5a60*/  SHF.R.U32.HI R37, RZ, R61, R36 ;  /* 0x0000003dff257219 */ /* 0x000fe40000011624 */
[----:B------:R-:W-:Y:S01]  /*5a70*/  ISETP.NE.AND P3, PT, R28, 0x1, PT ;  /* 0x000000011c00780c */ /* 0x000fe20003f65270 */
[----:B------:R-:W-:Y:S01]  /*5a80*/  IMAD.HI.U32 R40, R29, R25, RZ ;  /* 0x000000191d287227 */ /* 0x000fe200078e00ff */
[----:B------:R-:W-:Y:S02]  /*5a90*/  SHF.R.U32.HI R34, RZ, R57, R34 ;  /* 0x00000039ff227219 */ /* 0x000fe40000011622 */
[----:B------:R-:W-:Y:S01]  /*5aa0*/  SEL R3, R62, R37, !P0 ;  /* 0x000000253e037207 */ /* 0x000fe20004000000 */
[----:B------:R-:W-:Y:S01]  /*5ab0*/  IMAD.HI.U32 R38, R31, R56, RZ ;  /* 0x000000381f267227 */ /* 0x000fe200078e00ff */
[----:B------:R-:W-:Y:S03]  /*5ac0*/  SEL R7, R63, R34, !P3 ;  /* 0x000000223f077207 */ /* 0x000fe60005800000 */
[-C--:B------:R-:W-:Y:S01]  /*5ad0*/  IMAD.HI.U32 R34, R3, R22.reuse, RZ ;  /* 0x0000001603227227 */ /* 0x080fe200078e00ff */
[----:B------:R-:W-:Y:S03]  /*5ae0*/  SHF.R.U32.HI R38, RZ, R57, R38 ;  /* 0x00000039ff267219 */ /* 0x000fe60000011626 */
[----:B------:R-:W-:Y:S01]  /*5af0*/  IMAD.HI.U32 R36, R7, R22, RZ ;  /* 0x0000001607247227 */ /* 0x000fe200078e00ff */
[----:B------:R-:W-:Y:S02]  /*5b00*/  @P2 SHF.R.U32.HI R3, RZ, R23, R34 ;  /* 0x00000017ff032219 */ /* 0x000fe40000011622 */
[----:B------:R-:W-:Y:S02]  /*5b10*/  SHF.R.U32.HI R34, RZ, R61, R40 ;  /* 0x0000003dff227219 */ /* 0x000fe40000011628 */
[----:B------:R-:W-:Y:S01]  /*5b20*/  @P2 SHF.R.U32.HI R7, RZ, R23, R36 ;  /* 0x00000017ff072219 */ /* 0x000fe20000011624 */
[C---:B------:R-:W-:Y:S01]  /*5b30*/  IMAD R2, R26.reuse, R3, RZ ;  /* 0x000000031a027224 */ /* 0x040fe200078e02ff */
[----:B------:R-:W-:Y:S02]  /*5b40*/  SEL R5, R29, R34, !P0 ;  /* 0x000000221d057207 */ /* 0x000fe40004000000 */
[----:B------:R-:W-:Y:S01]  /*5b50*/  SEL R3, R31, R38, !P3 ;  /* 0x000000261f037207 */ /* 0x000fe20005800000 */
[----:B------:R-:W-:Y:S01]  /*5b60*/  IMAD R4, R26, R7, RZ ;  /* 0x000000071a047224 */ /* 0x000fe200078e02ff */
[C---:B------:R-:W-:Y:S01]  /*5b70*/  ISETP.GE.AND P0, PT, R5.reuse, R2, PT ;  /* 0x000000020500720c */ /* 0x040fe20003f06270 */
[----:B------:R-:W-:Y:S03]  /*5b80*/  IMAD.HI.U32 R6, R5, R22, RZ ;  /* 0x0000001605067227 */ /* 0x000fe600078e00ff */
[----:B------:R-:W-:Y:S01]  /*5b90*/  ISETP.GE.OR P0, PT, R3, R4, P0 ;  /* 0x000000040300720c */ /* 0x000fe20000706670 */
[----:B------:R-:W-:Y:S01]  /*5ba0*/  IMAD.MOV R4, RZ, RZ, -R3 ;  /* 0x000000ffff047224 */ /* 0x000fe200078e0a03 */
[-C--:B------:R-:W-:Y:S03]  /*5bb0*/  SHF.R.U32.HI R6, RZ, R23.reuse, R6 ;  /* 0x00000017ff067219 */ /* 0x080fe60000011606 */
[----:B------:R-:W-:Y:S01]  /*5bc0*/  IMAD R31, R28, R4, R31 ;  /* 0x000000041c1f7224 */ /* 0x000fe200078e021f */
[----:B------:R-:W-:Y:S05]  /*5bd0*/  SEL R15, R5, R6, !P2 ;  /* 0x00000006050f7207 */ /* 0x000fea0005000000 */
[----:B------:R-:W-:Y:S02]  /*5be0*/  IMAD.MOV R6, RZ, RZ, -R15 ;  /* 0x000000ffff067224 */ /* 0x000fe400078e0a0f */
[C---:B------:R-:W-:Y:S04]  /*5bf0*/  @!P0 IMAD.HI.U32 R2, R3.reuse, R22, RZ ;  /* 0x0000001603028227 */ /* 0x040fe800078e00ff */
[----:B------:R-:W-:Y:S01]  /*5c00*/  IMAD R6, R26, R6, R5 ;  /* 0x000000061a067224 */ /* 0x000fe200078e0205 */
[----:B------:R-:W-:Y:S04]  /*5c10*/  @!P0 SHF.R.U32.HI R2, RZ, R23, R2 ;  /* 0x00000017ff028219 */ /* 0x000fe80000011602 */
[----:B------:R-:W-:Y:S02]  /*5c20*/  @!P0 SEL R0, R3, R2, !P2 ;  /* 0x0000000203008207 */ /* 0x000fe40005000000 */
[----:B------:R-:W-:Y:S02]  /*5c30*/  IADD3 R2, PT, PT, -R5, RZ, RZ ;  /* 0x000000ff05027210 */ /* 0x000fe40007ffe1ff */
[----:B------:R-:W-:Y:S01]  /*5c40*/  @!P0 IADD3 R8, PT, PT, R15, -R0, RZ ;  /* 0x800000000f088210 */ /* 0x000fe20007ffe0ff */
[----:B------:R-:W-:Y:S02]  /*5c50*/  @!P0 IMAD R0, R7, R6, R0 ;  /* 0x0000000607008224 */ /* 0x000fe400078e0200 */
[----:B------:R-:W-:Y:S02]  /*5c60*/  IMAD R29, R24, R2, R29 ;  /* 0x00000002181d7224 */ /* 0x000fe400078e021d */
[----:B------:R-:W-:Y:S02]  /*5c70*/  @!P0 IMAD R5, R8, R26, R3 ;  /* 0x0000001a08058224 */ /* 0x000fe400078e0203 */
[----:B------:R-:W-:Y:S04]  /*5c80*/  @!P0 IMAD.MOV.U32 R3, RZ, RZ, R0 ;  /* 0x000000ffff038224 */ /* 0x000fe800078e0000 */
[----:B------:R-:W-:Y:S02]  /*5c90*/  IMAD R31, R3, R28, R31 ;  /* 0x0000001c031f7224 */ /* 0x000fe400078e021f */
[----:B------:R-:W-:Y:S07]  /*5ca0*/  IMAD R29, R5, R24, R29 ;  /* 0x00000018051d7224 */ /* 0x000fee00078e021d */
.L_x_104:
[----:B-1----:R-:W-:Y:S01]  /*5cb0*/  @!P1 ISETP.NE.AND P0, PT, R10, 0x1, PT ;  /* 0x000000010a00980c */ /* 0x002fe20003f05270 */
[----:B------:R-:W-:Y:S01]  /*5cc0*/  @!P1 IMAD.HI.U32 R3, R29, R11, RZ ;  /* 0x0000000b1d039227 */ /* 0x000fe200078e00ff */
[----:B------:R-:W-:Y:S01]  /*5cd0*/  R2UR UR42, R21 ;  /* 0x00000000152a72ca */ /* 0x000fe200000e0000 */
[----:B------:R-:W-:Y:S01]  /*5ce0*/  BSSY.RECONVERGENT B6, `(.L_x_105) ;  /* 0x0000031000067945 */ /* 0x000fe20003800200 */
[----:B------:R-:W-:Y:S01]  /*5cf0*/  R2UR UR41, R20 ;  /* 0x00000000142972ca */ /* 0x000fe200000e0000 */
[----:B------:R-:W-:Y:S01]  /*5d00*/  @!P1 IMAD.HI.U32 R0, R31, R12, RZ ;  /* 0x0000000c1f009227 */ /* 0x000fe200078e00ff */
[----:B------:R-:W-:Y:S02]  /*5d10*/  @!P1 SHF.R.U32.HI R2, RZ, R14, R3 ;  /* 0x0000000eff029219 */ /* 0x000fe40000011603 */
[----:B------:R-:W-:Y:S01]  /*5d20*/  @!P1 ISETP.NE.AND P2, PT, R9, 0x1, PT ;  /* 0x000000010900980c */ /* 0x000fe20003f45270 */
[----:B------:R-:W-:Y:S01]  /*5d30*/  VIADD R76, R76, 0x1 ;  /* 0x000000014c4c7836 */ /* 0x000fe20000000000 */
[----:B------:R-:W-:Y:S02]  /*5d40*/  @!P1 SEL R2, R29, R2, !P0 ;  /* 0x000000021d029207 */ /* 0x000fe40004000000 */
[----:B------:R-:W-:Y:S02]  /*5d50*/  @!P1 SHF.R.U32.HI R0, RZ, R13, R0 ;  /* 0x0000000dff009219 */ /* 0x000fe40000011600 */
[----:B------:R-:W-:Y:S01]  /*5d60*/  LOP3.LUT P0, RZ, R67, 0x90, RZ, 0xc0, !PT ;  /* 0x0000009043ff7812 */ /* 0x000fe2000780c0ff */
[----:B------:R-:W-:Y:S01]  /*5d70*/  USHF.L.U32 UR42, UR42, 0x6, URZ ;  /* 0x000000062a2a7899 */ /* 0x000fe200080006ff */
[----:B------:R-:W-:Y:S01]  /*5d80*/  @!P1 SEL R3, R31, R0, !P2 ;  /* 0x000000001f039207 */ /* 0x000fe20005000000 */
[----:B------:R-:W-:Y:S01]  /*5d90*/  USHF.L.U32 UR41, UR41, 0x7, URZ ;  /* 0x0000000729297899 */ /* 0x000fe200080006ff */
[----:B------:R-:W-:Y:S03]  /*5da0*/  @P4 SHF.R.U32.HI R68, RZ, 0x10, R17 ;  /* 0x00000010ff444819 */ /* 0x000fe60000011611 */
[----:B------:R-:W-:Y:S02]  /*5db0*/  @!P1 IMAD.IADD R0, R2, 0x1, -R3 ;  /* 0x0000000102009824 */ /* 0x000fe400078e0a03 */
[----:B------:R-:W-:Y:S02]  /*5dc0*/  @!P1 IMAD.IADD R2, R3, 0x1, -R2 ;  /* 0x0000000103029824 */ /* 0x000fe400078e0a02 */
[----:B------:R-:W-:Y:S02]  /*5dd0*/  @!P1 IMAD R31, R0, R9, R31 ;  /* 0x00000009001f9224 */ /* 0x000fe400078e021f */
[----:B------:R-:W-:Y:S01]  /*5de0*/  @!P1 IMAD R29, R2, R10, R29 ;  /* 0x0000000a021d9224 */ /* 0x000fe200078e021d */
[----:B------:R-:W-:Y:S06]  /*5df0*/  @!P0 BRA `(.L_x_106) ;  /* 0x00000000007c8947 */ /* 0x000fec0003800000 */
[----:B------:R-:W1:Y:S01]  /*5e00*/  LDCU.64 UR8, c[0x4][0x80] ;  /* 0x01001000ff0877ac */ /* 0x000e620008000a00 */
[----:B------:R-:W-:Y:S01]  /*5e10*/  MOV R2, 0x0 ;  /* 0x0000000000027802 */ /* 0x000fe20000000f00 */
[----:B------:R-:W-:Y:S02]  /*5e20*/  HFMA2 R12, -RZ, RZ, 0, 5.9604644775390625e-08 ;  /* 0x00000001ff0c7431 */ /* 0x000fe400000001ff */
[----:B------:R-:W-:Y:S01]  /*5e30*/  IMAD.MOV.U32 R8, RZ, RZ, 0x70 ;  /* 0x00000070ff087424 */ /* 0x000fe200078e00ff */
[----:B------:R2:W3:Y:S01]  /*5e40*/  LDC.64 R14, c[0x4][R2] ;  /* 0x01000000020e7b82 */ /* 0x0004e20000000a00 */
[----:B------:R-:W4:Y:S01]  /*5e50*/  LDCU.64 UR6, c[0x4][0x88] ;  /* 0x01001100ff0677ac */ /* 0x000f220008000a00 */
[----:B------:R-:W-:Y:S01]  /*5e60*/  IMAD.MOV.U32 R13, RZ, RZ, RZ ;  /* 0x000000ffff0d7224 */ /* 0x000fe200078e00ff */
[----:B------:R-:W2:Y:S01]  /*5e70*/  LDCU.64 UR4, c[0x4][0x8] ;  /* 0x01000100ff0477ac */ /* 0x000ea20008000a00 */
[----:B-1----:R-:W-:Y:S01]  /*5e80*/  MOV R5, UR9 ;  /* 0x0000000900057c02 */ /* 0x002fe20008000f00 */
[----:B------:R-:W-:Y:S01]  /*5e90*/  IMAD.U32 R4, RZ, RZ, UR8 ;  /* 0x00000008ff047e24 */ /* 0x000fe2000f8e00ff */
[----:B----4-:R-:W-:Y:S01]  /*5ea0*/  MOV R7, UR7 ;  /* 0x0000000700077c02 */ /* 0x010fe20008000f00 */
[----:B------:R-:W-:Y:S01]  /*5eb0*/  IMAD.U32 R6, RZ, RZ, UR6 ;  /* 0x00000006ff067e24 */ /* 0x000fe2000f8e00ff */
[----:B--2---:R-:W-:Y:S01]  /*5ec0*/  MOV R11, UR5 ;  /* 0x00000005000b7c02 */ /* 0x004fe20008000f00 */
[----:B------:R-:W-:Y:S02]  /*5ed0*/  IMAD.U32 R10, RZ, RZ, UR4 ;  /* 0x00000004ff0a7e24 */ /* 0x000fe4000f8e00ff */
[----:B------:R-:W-:Y:S07]  /*5ee0*/  LEPC R20, `(.L_x_107) ;  /* 0x000000001014794e */ /* 0x000fee0000000000 */
[----:B---3-5:R-:W-:Y:S05]  /*5ef0*/  CALL.ABS.NOINC R14 ;  /* 0x000000000e007343 */ /* 0x028fea0003c00000 */
.L_x_107:
[----:B------:R-:W1:Y:S01]  /*5f00*/  LDCU.64 UR8, c[0x4][0x80] ;  /* 0x01001000ff0877ac */ /* 0x000e620008000a00 */
[----:B------:R-:W2:Y:S01]  /*5f10*/  LDC.64 R2, c[0x4][R2] ;  /* 0x0100000002027b82 */ /* 0x000ea20000000a00 */
[----:B------:R-:W-:Y:S02]  /*5f20*/  HFMA2 R12, -RZ, RZ, 0, 5.9604644775390625e-08 ;  /* 0x00000001ff0c7431 */ /* 0x000fe400000001ff */
[----:B------:R-:W-:Y:S02]  /*5f30*/  IMAD.MOV.U32 R8, RZ, RZ, 0x70 ;  /* 0x00000070ff087424 */ /* 0x000fe400078e00ff */
[----:B------:R-:W-:Y:S01]  /*5f40*/  IMAD.MOV.U32 R13, RZ, RZ, RZ ;  /* 0x000000ffff0d7224 */ /* 0x000fe200078e00ff */
[----:B------:R-:W3:Y:S01]  /*5f50*/  LDCU.64 UR6, c[0x4][0x88] ;  /* 0x01001100ff0677ac */ /* 0x000ee20008000a00 */
[----:B------:R-:W4:Y:S01]  /*5f60*/  LDCU.64 UR4, c[0x4][0x8] ;  /* 0x01000100ff0477ac */ /* 0x000f220008000a00 */
[----:B-1----:R-:W-:Y:S02]  /*5f70*/  MOV R4, UR8 ;  /* 0x0000000800047c02 */ /* 0x002fe40008000f00 */
[----:B------:R-:W-:Y:S02]  /*5f80*/  MOV R5, UR9 ;  /* 0x0000000900057c02 */ /* 0x000fe40008000f00 */
[----:B---3--:R-:W-:Y:S01]  /*5f90*/  MOV R7, UR7 ;  /* 0x0000000700077c02 */ /* 0x008fe20008000f00 */
[----:B------:R-:W-:Y:S01]  /*5fa0*/  IMAD.U32 R6, RZ, RZ, UR6 ;  /* 0x00000006ff067e24 */ /* 0x000fe2000f8e00ff */
[----:B----4-:R-:W-:Y:S01]  /*5fb0*/  MOV R11, UR5 ;  /* 0x00000005000b7c02 */ /* 0x010fe20008000f00 */
[----:B------:R-:W-:Y:S02]  /*5fc0*/  IMAD.U32 R10, RZ, RZ, UR4 ;  /* 0x00000004ff0a7e24 */ /* 0x000fe4000f8e00ff */
[----:B------:R-:W-:Y:S07]  /*5fd0*/  LEPC R20, `(.L_x_106) ;  /* 0x000000001014794e */ /* 0x000fee0000000000 */
[----:B--2---:R-:W-:Y:S05]  /*5fe0*/  CALL.ABS.NOINC R2 ;  /* 0x0000000002007343 */ /* 0x004fea0003c00000 */
.L_x_106:
[----:B------:R-:W-:Y:S05]  /*5ff0*/  BSYNC.RECONVERGENT B6 ;  /* 0x0000000000067941 */ /* 0x000fea0003800200 */
.L_x_105:
[----:B------:R-:W-:Y:S01]  /*6000*/  ISETP.NE.U32.AND P4, PT, R54, RZ, PT ;  /* 0x000000ff3600720c */ /* 0x000fe20003f85070 */
[----:B------:R-:W-:Y:S01]  /*6010*/  UISETP.NE.AND UP2, UPT, UR50, URZ, UPT ;  /* 0x000000ff3200728c */ /* 0x000fe2000bf45270 */
[----:B------:R-:W-:Y:S01]  /*6020*/  ISETP.NE.U32.AND P2, PT, RZ, UR38, PT ;  /* 0x00000026ff007c0c */ /* 0x000fe2000bf45070 */
[----:B------:R-:W-:Y:S01]  /*6030*/  UISETP.NE.U32.AND UP1, UPT, UR44, URZ, UPT ;  /* 0x000000ff2c00728c */ /* 0x000fe2000bf25070 */
[----:B------:R-:W-:Y:S01]  /*6040*/  ISETP.NE.AND.EX P4, PT, R55, RZ, PT, P4 ;  /* 0x000000ff3700720c */ /* 0x000fe20003f85340 */
[----:B------:R-:W-:Y:S01]  /*6050*/  UPLOP3.LUT UP0, UPT, UPT, UPT, UPT, 0x40, 0x4 ;  /* 0x000000000004789c */ /* 0x000fe20003f0e870 */
[----:B------:R-:W-:Y:S01]  /*6060*/  ISETP.NE.AND.EX P2, PT, RZ, UR39, PT, P2 ;  /* 0x00000027ff007c0c */ /* 0x000fe2000bf45320 */
[----:B------:R-:W-:Y:S01]  /*6070*/  UISETP.NE.AND.EX UP1, UPT, UR45, URZ, UPT, UP1 ;  /* 0x000000ff2d00728c */ /* 0x000fe2000bf25310 */
[----:B------:R-:W-:Y:S04]  /*6080*/  PLOP3.LUT P1, PT, PT, PT, UP2, 0x80, 0x8 ;  /* 0x000000000008781c */ /* 0x000fe80003f2f028 */
[----:B------:R-:W-:Y:S06]  /*6090*/  @UP2 UPLOP3.LUT UP0, UPT, UPT, UPT, UP1, 0x80, 0x8 ;  /* 0x000000000008289c */ /* 0x000fec0003f0f010 */
[----:B------:R-:W-:Y:S01]  /*60a0*/  PLOP3.LUT P0, PT, PT, PT, UP0, 0x80, 0x8 ;  /* 0x000000000008781c */ /* 0x000fe20003f0f008 */
[----:B------:R-:W-:Y:S01]  /*60b0*/  @!UPT UIADD3 URZ, UPT, UPT, URZ, URZ, URZ ;  /* 0x000000fffffff290 */ /* 0x000fe2000fffe0ff */
[----:B------:R-:W-:Y:S11]  /*60c0*/  BRA.U !UP1, `(.L_x_108) ;  /* 0x0000000109387547 */ /* 0x000ff6000b800000 */
[----:B------:R-:W-:Y:S01]  /*60d0*/  UISETP.NE.U32.AND UP0, UPT, UR38, URZ, UPT ;  /* 0x000000ff2600728c */ /* 0x000fe2000bf05070 */
[----:B------:R-:W-:Y:S02]  /*60e0*/  HFMA2 R0, -RZ, RZ, 0, 5.9604644775390625e-08 ;  /* 0x00000001ff007431 */ /* 0x000fe400000001ff */
[----:B------:R-:W-:Y:S01]  /*60f0*/  IMAD.MOV.U32 R59, RZ, RZ, 0x1 ;  /* 0x00000001ff3b7424 */ /* 0x000fe200078e00ff */
[----:B------:R-:W-:Y:S06]  /*6100*/  UISETP.NE.AND.EX UP0, UPT, UR39, URZ, UPT, UP0 ;  /* 0x000000ff2700728c */ /* 0x000fec000bf05300 */
[----:B------:R-:W-:Y:S05]  /*6110*/  PLOP3.LUT P3, PT, PT, PT, UP0, 0x80, 0x8 ;  /* 0x000000000008781c */ /* 0x000fea0003f6f008 */
[----:B------:R-:W1:Y:S01]  /*6120*/  @UP0 LDCU.64 UR6, c[0x0][0x888] ;  /* 0x00011100ff0607ac */ /* 0x000e620008000a00 */
[----:B------:R-:W-:Y:S07]  /*6130*/  @UP0 UIMAD UR4, UR36, UR44, URZ ;  /* 0x0000002c240402a4 */ /* 0x000fee000f8e02ff */
[----:B------:R-:W-:Y:S01]  /*6140*/  @!P3 PRMT R59, R0, 0x7610, R59 ;  /* 0x00007610003bb816 */ /* 0x000fe2000000003b */
[----:B-1----:R-:W-:Y:S03]  /*6150*/  @UP0 UIMAD.WIDE UR6, UR4, 0x4, UR6 ;  /* 0x00000004040608a5 */ /* 0x002fe6000f8e0206 */
[----:B------:R-:W1:Y:S03]  /*6160*/  @!UP0 LDCU UR4, c[0x0][0x880] ;  /* 0x00011000ff0487ac */ /* 0x000e660008000800 */
[----:B------:R-:W-:Y:S01]  /*6170*/  IMAD.U32 R2, RZ, RZ, UR6 ;  /* 0x00000006ff027e24 */ /* 0x000fe2000f8e00ff */
[----:B------:R-:W-:Y:S05]  /*6180*/  MOV R3, UR7 ;  /* 0x0000000700037c02 */ /* 0x000fea0008000f00 */
[----:B-----5:R2:W5:Y:S02]  /*6190*/  @P3 LDG.E R35, desc[UR46][R2.64] ;  /* 0x0000002e02233981 */ /* 0x020564000c1e1900 */
[----:B-12---:R-:W-:Y:S02]  /*61a0*/  @!P3 IMAD.U32 R35, RZ, RZ, UR4 ;  /* 0x00000004ff23be24 */ /* 0x006fe4000f8e00ff */
.L_x_108:
[----:B------:R-:W-:Y:S05]  /*61b0*/  @!P4 BRA `(.L_x_109) ;  /* 0x000000000020c947 */ /* 0x000fea0003800000 */
[----:B------:R-:W-:Y:S04]  /*61c0*/  ISETP.NE.U32.AND P3, PT, R52, RZ, PT ;  /* 0x000000ff3400720c */ /* 0x000fe80003f65070 */
[----:B------:R-:W-:Y:S11]  /*61d0*/  ISETP.NE.AND.EX P3, PT, R53, RZ, PT, P3 ;  /* 0x000000ff3500720c */ /* 0x000ff60003f65330 */
[----:B------:R-:W-:Y:S02]  /*61e0*/  @!UPT UIADD3 URZ, UPT, UPT, URZ, URZ, URZ ;  /* 0x000000fffffff290 */ /* 0x000fe4000fffe0ff */
[----:B------:R-:W1:Y:S01]  /*61f0*/  @P3 LDC.64 R2, c[0x0][0x8a8] ;  /* 0x00022a00ff023b82 */ /* 0x000e620000000a00 */
[----:B------:R-:W-:Y:S04]  /*6200*/  @P3 IMAD R0, R54, UR36, RZ ;  /* 0x0000002436003c24 */ /* 0x000fe8000f8e02ff */
[----:B-1----:R-:W-:Y:S05]  /*6210*/  @P3 IMAD.WIDE R2, R0, 0x4, R2 ;  /* 0x0000000400023825 */ /* 0x002fea00078e0202 */
[----:B-----5:R1:W5:Y:S02]  /*6220*/  @P3 LDG.E R32, desc[UR46][R2.64] ;  /* 0x0000002e02203981 */ /* 0x020364000c1e1900 */
[----:B-1----:R-:W2:Y:S02]  /*6230*/  @!P3 LDC R32, c[0x0][0x8a0] ;  /* 0x00022800ff20bb82 */ /* 0x002ea40000000800 */
.L_x_109:
[----:B-----5:R-:W-:Y:S01]  /*6240*/  FSETP.NEU.AND P3, PT, R35, RZ, PT ;  /* 0x000000ff2300720b */ /* 0x020fe20003f6d000 */
[----:B------:R-:W-:Y:S01]  /*6250*/  IMAD.SHL.U32 R77, R64, 0x2, RZ ;  /* 0x00000002404d7824 */ /* 0x000fe200078e00ff */
[----:B------:R-:W-:Y:S01]  /*6260*/  SEL R5, RZ, 0xffffffff, P2 ;  /* 0xffffffffff057807 */ /* 0x000fe20001000000 */
[----:B------:R-:W-:Y:S01]  /*6270*/  BSSY B1, `(.L_x_110) ;  /* 0x0000034000017945 */ /* 0x000fe20003800000 */
[----:B------:R-:W-:Y:S01]  /*6280*/  @P1 LOP3.LUT P2, RZ, R59, 0xff, RZ, 0xc0, !PT ;  /* 0x000000ff3bff1812 */ /* 0x000fe2000784c0ff */
[----:B------:R-:W-:Y:S01]  /*6290*/  IMAD.MOV.U32 R39, RZ, RZ, 0x1 ;  /* 0x00000001ff277424 */ /* 0x000fe200078e00ff */
[----:B------:R-:W-:Y:S01]  /*62a0*/  @P1 SEL R0, RZ, 0xffffffff, P3 ;  /* 0xffffffffff001807 */ /* 0x000fe20001800000 */
[C---:B------:R-:W-:Y:S01]  /*62b0*/  IMAD R34, R30.reuse, 0x40, R33 ;  /* 0x000000401e227824 */ /* 0x040fe200078e0221 */
[----:B------:R-:W-:Y:S01]  /*62c0*/  LOP3.LUT R71, R71, 0x1, RZ, 0x3c, !PT ;  /* 0x0000000147477812 */ /* 0x000fe200078e3cff */
[----:B------:R-:W-:Y:S01]  /*62d0*/  IMAD.MOV.U32 R38, RZ, RZ, RZ ;  /* 0x000000ffff267224 */ /* 0x000fe200078e00ff */
[----:B------:R-:W-:Y:S02]  /*62e0*/  @P0 SEL R0, R5, R0, !P2 ;  /* 0x0000000005000207 */ /* 0x000fe40005000000 */
[----:B------:R-:W-:Y:S02]  /*62f0*/  CS2R R50, SRZ ;  /* 0x0000000000327805 */ /* 0x000fe4000001ff00 */
[----:B------:R-:W-:Y:S02]  /*6300*/  LEA R74, R30, UR48, 0x3 ;  /* 0x000000301e4a7c11 */ /* 0x000fe4000f8e18ff */
[----:B------:R-:W-:Y:S02]  /*6310*/  CS2R R48, SRZ ;  /* 0x0000000000307805 */ /* 0x000fe4000001ff00 */
[----:B------:R-:W-:Y:S02]  /*6320*/  @P1 LOP3.LUT R0, R0, 0x1, RZ, 0xc0, !PT ;  /* 0x0000000100001812 */ /* 0x000fe400078ec0ff */
[----:B------:R-:W-:Y:S02]  /*6330*/  CS2R R42, SRZ ;  /* 0x00000000002a7805 */ /* 0x000fe4000001ff00 */
[----:B------:R-:W-:Y:S02]  /*6340*/  SHF.L.U32 R3, R70, 0x1f, RZ ;  /* 0x0000001f46037819 */ /* 0x000fe400000006ff */
[----:B------:R-:W-:Y:S02]  /*6350*/  CS2R R40, SRZ ;  /* 0x0000000000287805 */ /* 0x000fe4000001ff00 */
[----:B------:R-:W-:Y:S01]  /*6360*/  ISETP.NE.U32.OR P5, PT, R0, 0x1, !P1 ;  /* 0x000000010000780c */ /* 0x000fe20004fa5470 */
[----:B------:R-:W-:Y:S01]  /*6370*/  VIADD R82, R77, UR48 ;  /* 0x000000304d527c36 */ /* 0x000fe20008000000 */
[----:B------:R-:W-:Y:S02]  /*6380*/  PLOP3.LUT P2, PT, PT, PT, UP1, 0x80, 0x8 ;  /* 0x000000000008781c */ /* 0x000fe40003f4f018 */
[----:B------:R-:W-:Y:S02]  /*6390*/  SEL R0, RZ, 0xffffffff, P3 ;  /* 0xffffffffff007807 */ /* 0x000fe40001800000 */
[----:B------:R-:W-:Y:S02]  /*63a0*/  LOP3.LUT P3, R75, R59, 0xff, RZ, 0xc0, !PT ;  /* 0x000000ff3b4b7812 */ /* 0x000fe4000786c0ff */
[----:B------:R-:W-:Y:S05]  /*63b0*/  P2R R78, PR, RZ, 0x20 ;  /* 0x00000020ff4e7803 */ /* 0x000fea0000000000 */
[----:B------:R-:W-:Y:S02]  /*63c0*/  @P5 SHF.L.U32 R2, R71, 0x1f, RZ ;  /* 0x0000001f47025819 */ /* 0x000fe400000006ff */
[----:B------:R-:W-:Y:S02]  /*63d0*/  @P2 SEL R0, R5, R0, !P3 ;  /* 0x0000000005002207 */ /* 0x000fe40005800000 */
[----:B------:R-:W1:Y:S02]  /*63e0*/  @P5 SYNCS.PHASECHK.TRANS64.TRYWAIT P1, [UR48+0x60], R2 ;  /* 0x00006002ff0055a7 */ /* 0x000e640008021130 */
[----:B------:R-:W-:Y:S04]  /*63f0*/  LOP3.LUT R0, R0, 0x1, RZ, 0xc0, !PT ;  /* 0x0000000100007812 */ /* 0x000fe800078ec0ff */
[----:B------:R-:W-:Y:S04]  /*6400*/  ISETP.NE.U32.AND P4, PT, R0, 0x1, PT ;  /* 0x000000010000780c */ /* 0x000fe80003f85070 */
[----:B------:R-:W-:Y:S01]  /*6410*/  P2R R80, PR, RZ, 0x10 ;  /* 0x00000010ff507803 */ /* 0x000fe20000000000 */
[----:B------:R3:W4:Y:S01]  /*6420*/  SYNCS.PHASECHK.TRANS64.TRYWAIT P0, [R74+URZ+0xd0], R3 ;  /* 0x0000d0034a0075a7 */ /* 0x00072200080011ff */
[----:B-1----:R-:W-:Y:S01]  /*6430*/  @P5 SEL R39, RZ, 0x1, !P1 ;  /* 0x00000001ff275807 */ /* 0x002fe20004800000 */
[----:B---3--:R-:W-:Y:S06]  /*6440*/  @!P5 BRA `(.L_x_111) ;  /* 0x000000000058d947 */ /* 0x008fec0003800000 */
[C---:B------:R-:W-:Y:S01]  /*6450*/  VIADD R0, R82.reuse, 0x200 ;  /* 0x0000020052007836 */ /* 0x040fe20000000000 */
[----:B------:R-:W-:Y:S01]  /*6460*/  LOP3.LUT P5, RZ, R65, 0x40, RZ, 0xc0, !PT ;  /* 0x0000004041ff7812 */ /* 0x000fe200078ac0ff */
[----:B------:R-:W-:Y:S01]  /*6470*/  BSSY B0, `(.L_x_112) ;  /* 0x000000e000007945 */ /* 0x000fe20003800000 */
[----:B------:R-:W-:Y:S01]  /*6480*/  ISETP.NE.AND P2, PT, R39, RZ, PT ;  /* 0x000000ff2700720c */ /* 0x000fe20003f45270 */
[----:B------:R-:W-:Y:S01]  /*6490*/  @P4 VIADD R2, R82, 0x210 ;  /* 0x0000021052024836 */ /* 0x000fe20000000000 */
[----:B------:R-:W-:Y:S01]  /*64a0*/  PLOP3.LUT P1, PT, PT, PT, PT, 0x8, 0x80 ;  /* 0x000000000080781c */ /* 0x000fe20003f2e170 */
[----:B------:R-:W-:Y:S01]  /*64b0*/  IMAD.MOV.U32 R51, RZ, RZ, RZ ;  /* 0x000000ffff337224 */ /* 0x000fe200078e00ff */
[----:B------:R-:W-:Y:S02]  /*64c0*/  @P4 PLOP3.LUT P1, PT, P5, PT, PT, 0x80, 0x8 ;  /* 0x000000000008481c */ /* 0x000fe40002f2f070 */
[----:B------:R-:W-:Y:S02]  /*64d0*/  CS2R R48, SRZ ;  /* 0x0000000000307805 */ /* 0x000fe4000001ff00 */
[----:B------:R-:W-:Y:S02]  /*64e0*/  CS2R R42, SRZ ;  /* 0x00000000002a7805 */ /* 0x000fe4000001ff00 */
[----:B------:R-:W-:Y:S07]  /*64f0*/  CS2R R40, SRZ ;  /* 0x0000000000287805 */ /* 0x000fee000001ff00 */
[----:B------:R-:W-:Y:S01]  /*6500*/  @P1 VIADD R2, R0, 0xfffffff0 ;  /* 0xfffffff000021836 */ /* 0x000fe20000000000 */
[----:B------:R-:W-:Y:S06]  /*6510*/  @P2 BRA `(.L_x_113) ;  /* 0x00000000000c2947 */ /* 0x000fec0003800000 */
[----:B------:R-:W-:Y:S04]  /*6520*/  SHF.L.U32 R5, R71, 0x1f, RZ ;  /* 0x0000001f47057819 */ /* 0x000fe800000006ff */
[----:B------:R-:W1:Y:S02]  /*6530*/  SYNCS.PHASECHK.TRANS64.TRYWAIT P1, [UR48+0x60], R5 ;  /* 0x00006005ff0075a7 */ /* 0x000e640008021130 */
[----:B-1----:R-:W-:Y:S05]  /*6540*/  @!P1 BRA `(.L_x_114) ;  /* 0x0000003000649947 */ /* 0x002fea0003800000 */
.L_x_113:
[----:B------:R-:W-:Y:S05]  /*6550*/  BSYNC B0 ;  /* 0x0000000000007941 */ /* 0x000fea0003800000 */
.L_x_112:
[----:B------:R-:W-:Y:S01]  /*6560*/  ISETP.NE.AND P1, PT, R80, RZ, PT ;  /* 0x000000ff5000720c */ /* 0x000fe20003f25270 */
[----:B------:R-:W-:Y:S11]  /*6570*/  HFMA2 R38, -RZ, RZ, 0, 5.9604644775390625e-08 ;  /* 0x00000001ff267431 */ /* 0x000ff600000001ff */
[----:B------:R-:W-:Y:S01]  /*6580*/  @!UPT UIADD3 URZ, UPT, UPT, URZ, URZ, URZ ;  /* 0x000000fffffff290 */ /* 0x000fe2000fffe0ff */
[----:B------:R3:W1:Y:S04]  /*6590*/  @P1 LDS.128 R48, [R2] ;  /* 0x0000000002301984 */ /* 0x0006680000000c00 */
[----:B------:R3:W1:Y:S02]  /*65a0*/  @P1 LDS.128 R40, [R77+UR48+0x200] ;  /* 0x000200304d281984 */ /* 0x0006640008000c00 */
.L_x_111:
[----:B------:R-:W-:Y:S05]  /*65b0*/  BSYNC B1 ;  /* 0x0000000000017941 */ /* 0x000fea0003800000 */
.L_x_110:
[----:B-1----:R-:W-:Y:S04]  /*65c0*/  SHF.R.U32.HI R5, RZ, 0x15, R34 ;  /* 0x00000015ff057819 */ /* 0x002fe80000011622 */
[----:B------:R-:W-:Y:S01]  /*65d0*/  LOP3.LUT P1, RZ, R5, 0x3, R66, 0x48, !PT ;  /* 0x0000000305ff7812 */ /* 0x000fe20007824842 */
[----:B------:R-:W-:Y:S01]  /*65e0*/  @!UPT UIADD3 URZ, UPT, UPT, URZ, URZ, URZ ;  /* 0x000000fffffff290 */ /* 0x000fe2000fffe0ff */
[----:B----4-:R-:W-:Y:S11]  /*65f0*/  @P0 BRA `(.L_x_115) ;  /* 0x0000000000080947 */ /* 0x010ff60003800000 */
[----:B------:R-:W1:Y:S02]  /*6600*/  SYNCS.PHASECHK.TRANS64.TRYWAIT P0, [R74+URZ+0xd0], R3 ;  /* 0x0000d0034a0075a7 */ /* 0x000e6400080011ff */
[----:B-1----:R-:W-:Y:S05]  /*6610*/  @!P0 BRA `(.L_x_116) ;  /* 0x0000003000488947 */ /* 0x002fea0003800000 */
.L_x_115:
[----:B------:R-:W-:Y:S05]  /*6620*/  @!P1 BRA `(.L_x_117) ;  /* 0x0000000000409947 */ /* 0x000fea0003800000 */
[----:B------:R-:W4:Y:S01]  /*6630*/  LDCU.64 UR8, c[0x4][0x70] ;  /* 0x01000e00ff0877ac */ /* 0x000f220008000a00 */
[----:B-1----:R-:W-:Y:S01]  /*6640*/  MOV R3, 0x0 ;  /* 0x0000000000037802 */ /* 0x002fe20000000f00 */
[----:B------:R-:W-:Y:S02]  /*6650*/  HFMA2 R12, -RZ, RZ, 0, 5.9604644775390625e-08 ;  /* 0x00000001ff0c7431 */ /* 0x000fe400000001ff */
[----:B------:R-:W-:Y:S02]  /*6660*/  IMAD.MOV.U32 R8, RZ, RZ, 0x192 ;  /* 0x00000192ff087424 */ /* 0x000fe400078e00ff */
[----:B------:R-:W-:Y:S01]  /*6670*/  IMAD.MOV.U32 R13, RZ, RZ, RZ ;  /* 0x000000ffff0d7224 */ /* 0x000fe200078e00ff */
[----:B------:R-:W1:Y:S01]  /*6680*/  LDCU.64 UR6, c[0x4][0x78] ;  /* 0x01000f00ff0677ac */ /* 0x000e620008000a00 */
[----:B---3--:R-:W3:Y:S01]  /*6690*/  LDC.64 R2, c[0x4][R3] ;  /* 0x0100000003027b82 */ /* 0x008ee20000000a00 */
[----:B------:R-:W5:Y:S01]  /*66a0*/  LDCU.64 UR4, c[0x4][0x10] ;  /* 0x01000200ff0477ac */ /* 0x000f620008000a00 */
[----:B----4-:R-:W-:Y:S01]  /*66b0*/  MOV R5, UR9 ;  /* 0x0000000900057c02 */ /* 0x010fe20008000f00 */
[----:B------:R-:W-:Y:S01]  /*66c0*/  IMAD.U32 R4, RZ, RZ, UR8 ;  /* 0x00000008ff047e24 */ /* 0x000fe2000f8e00ff */
[----:B-1----:R-:W-:Y:S01]  /*66d0*/  MOV R7, UR7 ;  /* 0x0000000700077c02 */ /* 0x002fe20008000f00 */
[----:B------:R-:W-:Y:S01]  /*66e0*/  IMAD.U32 R6, RZ, RZ, UR6 ;  /* 0x00000006ff067e24 */ /* 0x000fe2000f8e00ff */
[----:B-----5:R-:W-:Y:S01]  /*66f0*/  MOV R11, UR5 ;  /* 0x00000005000b7c02 */ /* 0x020fe20008000f00 */
[----:B------:R-:W-:Y:S02]  /*6700*/  IMAD.U32 R10, RZ, RZ, UR4 ;  /* 0x00000004ff0a7e24 */ /* 0x000fe4000f8e00ff */
[----:B------:R-:W-:Y:S07]  /*6710*/  LEPC R20, `(.L_x_117) ;  /* 0x000000001014794e */ /* 0x000fee0000000000 */
[----:B--23--:R-:W-:Y:S05]  /*6720*/  CALL.ABS.NOINC R2 ;  /* 0x0000000002007343 */ /* 0x00cfea0003c00000 */
.L_x_117:
[----:B------:R-:W-:Y:S05]  /*6730*/  WARPSYNC.ALL ;  /* 0x0000000000007948 */ /* 0x000fea0003800000 */
[----:B------:R-:W-:Y:S01]  /*6740*/  R2UR UR4, R34 ;  /* 0x00000000220472ca */ /* 0x000fe200000e0000 */
[--C-:B------:R-:W-:Y:S01]  /*6750*/  HADD2.F32 R20, -RZ, R40.reuse.H0_H0 ;  /* 0x20000028ff147230 */ /* 0x100fe20000004100 */
[----:B------:R-:W-:Y:S01]  /*6760*/  MOV R81, 0x10 ;  /* 0x0000001000517802 */ /* 0x000fe20000000f00 */
[----:B------:R-:W-:Y:S01]  /*6770*/  HADD2.F32 R21, -RZ, R40.H1_H1 ;  /* 0x30000028ff157230 */ /* 0x000fe20000004100 */
[----:B------:R-:W-:Y:S01]  /*6780*/  LOP3.LUT P6, RZ, R65, 0x40, RZ, 0xc0, !PT ;  /* 0x0000004041ff7812 */ /* 0x000fe200078cc0ff */
[----:B------:R-:W-:Y:S01]  /*6790*/  HADD2.F32 R36, -RZ, R41.H1_H1 ;  /* 0x30000029ff247230 */ /* 0x000fe20000004100 */
[----:B------:R-:W-:Y:S01]  /*67a0*/  ISETP.NE.AND P0, PT, R72, RZ, PT ;  /* 0x000000ff4800720c */ /* 0x000fe20003f05270 */
[----:B------:R-:W-:Y:S01]  /*67b0*/  HADD2.F32 R37, -RZ, R43.H0_H0 ;  /* 0x2000002bff257230 */ /* 0x000fe20000004100 */
[----:B------:R-:W-:Y:S01]  /*67c0*/  SEL R81, R81, 0xfffffff0, !P6 ;  /* 0xfffffff051517807 */ /* 0x000fe20007000000 */
[----:B------:R-:W-:Y:S03]  /*67d0*/  BSSY.RECONVERGENT B0, `(.L_x_118) ;  /* 0x000004f000007945 */ /* 0x000fe60003800200 */
[----:B------:R-:W-:Y:S01]  /*67e0*/  IADD3 R79, PT, PT, R82, R81, RZ ;  /* 0x00000051524f7210 */ /* 0x000fe20007ffe0ff */
[----:B------:R-:W2:Y:S02]  /*67f0*/  LDTM.x16 R4, tmem[UR4] ;  /* 0x00000004000479ee */ /* 0x000ea40008240000 */
[C---:B--2---:R-:W-:Y:S01]  /*6800*/  FMUL R0, R32.reuse, R4 ;  /* 0x0000000420007220 */ /* 0x044fe20000400000 */
[C---:B---3--:R-:W-:Y:S01]  /*6810*/  FMUL R2, R32.reuse, R5 ;  /* 0x0000000520027220 */ /* 0x048fe20000400000 */
[C---:B-1----:R-:W-:Y:S01]  /*6820*/  FMUL R3, R32.reuse, R6 ;  /* 0x0000000620037220 */ /* 0x042fe20000400000 */
[C---:B------:R-:W-:Y:S01]  /*6830*/  FMUL R7, R32.reuse, R7 ;  /* 0x0000000720077220 */ /* 0x040fe20000400000 */
[C---:B------:R-:W-:Y:S01]  /*6840*/  FFMA R0, R35.reuse, R20, R0 ;  /* 0x0000001423007223 */ /* 0x040fe20000000000 */
[----:B------:R-:W-:Y:S02]  /*6850*/  HADD2.F32 R20, -RZ, R41.H0_H0 ;  /* 0x20000029ff147230 */ /* 0x000fe40000004100 */
[C---:B------:R-:W-:Y:S01]  /*6860*/  FFMA R2, R35.reuse, R21, R2 ;  /* 0x0000001523027223 */ /* 0x040fe20000000002 */
[--C-:B------:R-:W-:Y:S02]  /*6870*/  HADD2.F32 R21, -RZ, R42.reuse.H0_H0 ;  /* 0x2000002aff157230 */ /* 0x100fe40000004100 */
[C---:B------:R-:W-:Y:S01]  /*6880*/  FMUL R4, R32.reuse, R8 ;  /* 0x0000000820047220 */ /* 0x040fe20000400000 */
[C---:B------:R-:W-:Y:S01]  /*6890*/  FMUL R5, R32.reuse, R9 ;  /* 0x0000000920057220 */ /* 0x040fe20000400000 */
[C---:B------:R-:W-:Y:S01]  /*68a0*/  FFMA R3, R35.reuse, R20, R3 ;  /* 0x0000001423037223 */ /* 0x040fe20000000003 */
[----:B------:R-:W-:Y:S02]  /*68b0*/  HADD2.F32 R20, -RZ, R42.H1_H1 ;  /* 0x3000002aff147230 */ /* 0x000fe40000004100 */
[C---:B------:R-:W-:Y:S01]  /*68c0*/  FFMA R7, R35.reuse, R36, R7 ;  /* 0x0000002423077223 */ /* 0x040fe20000000007 */
[C---:B------:R-:W-:Y:S01]  /*68d0*/  FMUL R6, R32.reuse, R10 ;  /* 0x0000000a20067220 */ /* 0x040fe20000400000 */
[----:B------:R-:W-:Y:S02]  /*68e0*/  HADD2.F32 R36, -RZ, R43.H1_H1 ;  /* 0x3000002bff247230 */ /* 0x000fe40000004100 */
[C---:B------:R-:W-:Y:S01]  /*68f0*/  FMUL R11, R32.reuse, R11 ;  /* 0x0000000b200b7220 */ /* 0x040fe20000400000 */
[C---:B------:R-:W-:Y:S01]  /*6900*/  FFMA R4, R35.reuse, R21, R4 ;  /* 0x0000001523047223 */ /* 0x040fe20000000004 */
[C---:B------:R-:W-:Y:S01]  /*6910*/  FFMA R5, R35.reuse, R20, R5 ;  /* 0x0000001423057223 */ /* 0x040fe20000000005 */
[C---:B------:R-:W-:Y:S01]  /*6920*/  FFMA R6, R35.reuse, R37, R6 ;  /* 0x0000002523067223 */ /* 0x040fe20000000006 */
[--C-:B------:R-:W-:Y:S02]  /*6930*/  HADD2.F32 R20, -RZ, R48.reuse.H0_H0 ;  /* 0x20000030ff147230 */ /* 0x100fe40000004100 */
[C---:B------:R-:W-:Y:S01]  /*6940*/  FFMA R11, R35.reuse, R36, R11 ;  /* 0x00000024230b7223 */ /* 0x040fe2000000000b */
[C---:B------:R-:W-:Y:S01]  /*6950*/  FMUL R8, R32.reuse, R12 ;  /* 0x0000000c20087220 */ /* 0x040fe20000400000 */
[----:B------:R-:W-:Y:S02]  /*6960*/  HADD2.F32 R36, -RZ, R48.H1_H1 ;  /* 0x30000030ff247230 */ /* 0x000fe40000004100 */
[C---:B------:R-:W-:Y:S01]  /*6970*/  FMUL R9, R32.reuse, R13 ;  /* 0x0000000d20097220 */ /* 0x040fe20000400000 */
[--C-:B------:R-:W-:Y:S02]  /*6980*/  HADD2.F32 R21, -RZ, R49.reuse.H0_H0 ;  /* 0x20000031ff157230 */ /* 0x100fe40000004100 */
[C---:B------:R-:W-:Y:S01]  /*6990*/  FMUL R10, R32.reuse, R14 ;  /* 0x0000000e200a7220 */ /* 0x040fe20000400000 */
[C---:B------:R-:W-:Y:S01]  /*69a0*/  FFMA R8, R35.reuse, R20, R8 ;  /* 0x0000001423087223 */ /* 0x040fe20000000008 */
[----:B------:R-:W-:Y:S02]  /*69b0*/  HADD2.F32 R20, -RZ, R49.H1_H1 ;  /* 0x30000031ff147230 */ /* 0x000fe40000004100 */
[C---:B------:R-:W-:Y:S01]  /*69c0*/  FFMA R9, R35.reuse, R36, R9 ;  /* 0x0000002423097223 */ /* 0x040fe20000000009 */
[C---:B------:R-:W-:Y:S01]  /*69d0*/  FMUL R15, R32.reuse, R15 ;  /* 0x0000000f200f7220 */ /* 0x040fe20000400000 */
[C---:B------:R-:W-:Y:S01]  /*69e0*/  FFMA R10, R35.reuse, R21, R10 ;  /* 0x00000015230a7223 */ /* 0x040fe2000000000a */
[--C-:B------:R-:W-:Y:S02]  /*69f0*/  HADD2.F32 R21, -RZ, R50.reuse.H0_H0 ;  /* 0x20000032ff157230 */ /* 0x100fe40000004100 */
[C---:B------:R-:W-:Y:S01]  /*6a00*/  FMUL R12, R32.reuse, R16 ;  /* 0x00000010200c7220 */ /* 0x040fe20000400000 */
[----:B------:R-:W-:Y:S02]  /*6a10*/  HADD2.F32 R36, -RZ, R50.H1_H1 ;  /* 0x30000032ff247230 */ /* 0x000fe40000004100 */
[C---:B------:R-:W-:Y:S01]  /*6a20*/  FFMA R15, R35.reuse, R20, R15 ;  /* 0x00000014230f7223 */ /* 0x040fe2000000000f */
[C---:B------:R-:W-:Y:S01]  /*6a30*/  FMUL R13, R32.reuse, R17 ;  /* 0x00000011200d7220 */ /* 0x040fe20000400000 */
[--C-:B------:R-:W-:Y:S02]  /*6a40*/  HADD2.F32 R37, -RZ, R51.reuse.H0_H0 ;  /* 0x20000033ff257230 */ /* 0x100fe40000004100 */
[C---:B------:R-:W-:Y:S01]  /*6a50*/  FMUL R14, R32.reuse, R18 ;  /* 0x00000012200e7220 */ /* 0x040fe20000400000 */
[----:B------:R-:W-:Y:S02]  /*6a60*/  HADD2.F32 R20, -RZ, R51.H1_H1 ;  /* 0x30000033ff147230 */ /* 0x000fe40000004100 */
[----:B------:R-:W-:Y:S01]  /*6a70*/  FMUL R19, R32, R19 ;  /* 0x0000001320137220 */ /* 0x000fe20000400000 */
[----:B------:R-:W-:Y:S01]  /*6a80*/  F2FP.F16.F32.PACK_AB R44, R2, R0 ;  /* 0x00000000022c723e */ /* 0x000fe200000000ff */
[----:B------:R-:W-:Y:S01]  /*6a90*/  FFMA R12, R35, R21, R12 ;  /* 0x00000015230c7223 */ /* 0x000fe2000000000c */
[----:B------:R-:W-:Y:S01]  /*6aa0*/  F2FP.F16.F32.PACK_AB R45, R7, R3 ;  /* 0x00000003072d723e */ /* 0x000fe200000000ff */
[----:B------:R-:W-:Y:S01]  /*6ab0*/  FFMA R13, R35, R36, R13 ;  /* 0x00000024230d7223 */ /* 0x000fe2000000000d */
[----:B------:R-:W-:Y:S01]  /*6ac0*/  F2FP.F16.F32.PACK_AB R46, R5, R4 ;  /* 0x00000004052e723e */ /* 0x000fe200000000ff */
[----:B------:R-:W-:Y:S01]  /*6ad0*/  FFMA R14, R35, R37, R14 ;  /* 0x00000025230e7223 */ /* 0x000fe2000000000e */
[----:B------:R-:W-:Y:S01]  /*6ae0*/  F2FP.F16.F32.PACK_AB R47, R11, R6 ;  /* 0x000000060b2f723e */ /* 0x000fe200000000ff */
[----:B------:R-:W-:Y:S01]  /*6af0*/  FFMA R19, R35, R20, R19 ;  /* 0x0000001423137223 */ /* 0x000fe20000000013 */
[----:B------:R-:W-:Y:S02]  /*6b00*/  F2FP.F16.F32.PACK_AB R84, R9, R8 ;  /* 0x000000080954723e */ /* 0x000fe400000000ff */
[----:B------:R-:W-:Y:S01]  /*6b10*/  F2FP.F16.F32.PACK_AB R85, R15, R10 ;  /* 0x0000000a0f55723e */ /* 0x000fe200000000ff */
[----:B------:R1:W-:Y:S01]  /*6b20*/  STS.128 [R77+UR48+0x200], R44 ;  /* 0x0002002c4d007988 */ /* 0x0003e20008000c30 */
[----:B------:R-:W-:Y:S02]  /*6b30*/  F2FP.F16.F32.PACK_AB R86, R13, R12 ;  /* 0x0000000c0d56723e */ /* 0x000fe400000000ff */
[----:B------:R-:W-:Y:S05]  /*6b40*/  F2FP.F16.F32.PACK_AB R87, R19, R14 ;  /* 0x0000000e1357723e */ /* 0x000fea00000000ff */
[----:B------:R1:W-:Y:S01]  /*6b50*/  STS.128 [R79+0x200], R84 ;  /* 0x000200544f007388 */ /* 0x0003e20000000c00 */
[----:B------:R-:W-:Y:S01]  /*6b60*/  @!PT LDS RZ, [RZ] ;  /* 0x00000000fffff984 */ /* 0x000fe20000000800 */
[----:B------:R-:W-:Y:S01]  /*6b70*/  @!PT LDS RZ, [RZ] ;  /* 0x00000000fffff984 */ /* 0x000fe20000000800 */
[----:B------:R-:W-:Y:S01]  /*6b80*/  @!PT LDS RZ, [RZ] ;  /* 0x00000000fffff984 */ /* 0x000fe20000000800 */
[----:B------:R-:W-:Y:S01]  /*6b90*/  @!PT LDS RZ, [RZ] ;  /* 0x00000000fffff984 */ /* 0x000fe20000000800 */
[----:B------:R2:W-:Y:S07]  /*6ba0*/  MEMBAR.ALL.CTA ;  /* 0x0000000000007992 */ /* 0x0005ee0000008000 */
[----:B--2---:R-:W2:Y:S02]  /*6bb0*/  FENCE.VIEW.ASYNC.S ;  /* 0x00000000000073c6 */ /* 0x004ea40000000000 */
[----:B--2---:R-:W-:Y:S06]  /*6bc0*/  BAR.SYNC.DEFER_BLOCKING 0x1, 0x80 ;  /* 0x0042000000007b1d */ /* 0x004fec0000010000 */
[----:B------:R-:W-:Y:S05]  /*6bd0*/  @P0 BRA `(.L_x_119) ;  /* 0x0000000000380947 */ /* 0x000fea0003800000 */
[----:B------:R-:W-:Y:S02]  /*6be0*/  UIADD3 UR4, UPT, UPT, UR48, 0x200, URZ ;  /* 0x0000020030047890 */ /* 0x000fe4000fffe0ff */
[----:B------:R-:W-:Y:S01]  /*6bf0*/  UIADD3 UR8, UP0, UPT, UR52, 0x680, URZ ;  /* 0x0000068034087890 */ /* 0x000fe2000ff1e0ff */
[----:B------:R-:W-:Y:S01]  /*6c00*/  UMOV UR43, UR36 ;  /* 0x00000024002b7c82 */ /* 0x000fe20008000000 */
[----:B------:R-:W-:Y:S02]  /*6c10*/  UIADD3 UR5, UPT, UPT, UR41, 0x40, URZ ;  /* 0x0000004029057890 */ /* 0x000fe4000fffe0ff */
[----:B------:R-:W-:Y:S01]  /*6c20*/  MOV R67, UR4 ;  /* 0x0000000400437c02 */ /* 0x000fe20008000f00 */
[----:B------:R-:W-:Y:S02]  /*6c30*/  UIADD3.X UR9, UPT, UPT, URZ, UR53, URZ, UP0, !UPT ;  /* 0x00000035ff097290 */ /* 0x000fe400087fe4ff */
[----:B------:R-:W-:Y:S01]  /*6c40*/  UIADD3 UR4, UPT, UPT, UR48, 0xa00, URZ ;  /* 0x00000a0030047890 */ /* 0x000fe2000fffe0ff */
[----:B------:R-:W-:Y:S01]  /*6c50*/  R2UR UR40, R67 ;  /* 0x00000000432872ca */ /* 0x000fe200000e0000 */
[----:B------:R-:W-:Y:S01]  /*6c60*/  UMOV UR6, UR42 ;  /* 0x0000002a00067c82 */ /* 0x000fe20008000000 */
[----:B------:R-:W-:Y:S11]  /*6c70*/  UMOV UR7, UR36 ;  /* 0x0000002400077c82 */ /* 0x000ff60008000000 */
[----:B------:R2:W-:Y:S01]  /*6c80*/  UTMASTG.3D [UR40], [UR8] ;  /* 0x00000028080073b5 */ /* 0x0005e20008010000 */
[----:B------:R2:W-:Y:S01]  /*6c90*/  UTMASTG.3D [UR4], [UR8] ;  /* 0x00000004080073b5 */ /* 0x0005e20008010000 */
[----:B------:R0:W-:Y:S01]  /*6ca0*/  UTMACMDFLUSH ;  /* 0x00000000000079b7 */ /* 0x0001e20000000000 */
[----:B--2---:R-:W-:Y:S04]  /*6cb0*/  DEPBAR.LE SB0, 0x1 ;  /* 0x000080400000791a */ /* 0x004fe80000000000 */
.L_x_119:
[----:B------:R-:W-:Y:S05]  /*6cc0*/  BSYNC.RECONVERGENT B0 ;  /* 0x0000000000007941 */ /* 0x000fea0003800200 */
.L_x_118:
[----:B------:R-:W-:Y:S01]  /*6cd0*/  BAR.SYNC.DEFER_BLOCKING 0x1, 0x80 ;  /* 0x0042000000007b1d */ /* 0x000fe20000010000 */
[----:B------:R-:W-:Y:S01]  /*6ce0*/  ISETP.NE.AND P1, PT, R78, RZ, PT ;  /* 0x000000ff4e00720c */ /* 0x000fe20003f25270 */
[----:B------:R-:W-:Y:S01]  /*6cf0*/  UISETP.NE.AND UP0, UPT, UR49, URZ, UPT ;  /* 0x000000ff3100728c */ /* 0x000fe2000bf05270 */
[----:B------:R-:W-:Y:S11]  /*6d00*/  LEA R3, R38, UR48, 0x3 ;  /* 0x0000003026037c11 */ /* 0x000ff6000f8e18ff */
[----:B------:R-:W-:Y:S01]  /*6d10*/  @P1 SHF.L.U32 R2, R71, 0x1f, RZ ;  /* 0x0000001f47021819 */ /* 0x000fe200000006ff */
[----:B------:R-:W-:Y:S06]  /*6d20*/  BRA.U !UP0, `(.L_x_120) ;  /* 0x0000000108247547 */ /* 0x000fec000b800000 */
[----:B------:R-:W-:Y:S01]  /*6d30*/  IMAD.U32 R5, RZ, RZ, UR51 ;  /* 0x00000033ff057e24 */ /* 0x000fe2000f8e00ff */
[----:B------:R-:W-:Y:S01]  /*6d40*/  MOV R0, UR37 ;  /* 0x0000002500007c02 */ /* 0x000fe20008000f00 */
[----:B------:R-:W-:Y:S03]  /*6d50*/  UIADD3 UR51, UPT, UPT, UR51, 0x1, URZ ;  /* 0x0000000133337890 */ /* 0x000fe6000fffe0ff */
[----:B------:R-:W-:Y:S01]  /*6d60*/  @P1 LEA R5, R5, UR48, 0x3 ;  /* 0x0000003005051c11 */ /* 0x000fe2000f8e18ff */
[----:B------:R-:W-:Y:S04]  /*6d70*/  UISETP.NE.AND UP0, UPT, UR51, 0x4, UPT ;  /* 0x000000043300788c */ /* 0x000fe8000bf05270 */
[----:B------:R-:W-:Y:S01]  /*6d80*/  @P1 VIADD R5, R5, 0x80 ;  /* 0x0000008005051836 */ /* 0x000fe20000000000 */
[----:B------:R-:W-:Y:S04]  /*6d90*/  USEL UR51, UR51, URZ, UP0 ;  /* 0x000000ff33337287 */ /* 0x000fe80008000000 */
[----:B------:R-:W-:Y:S04]  /*6da0*/  @P1 PRMT R0, R0, 0x654, R5 ;  /* 0x0000065400001816 */ /* 0x000fe80000000005 */
[----:B------:R2:W-:Y:S04]  /*6db0*/  @P1 SYNCS.ARRIVE.TRANS64.RED.A1T0 RZ, [R0+URZ], RZ ;  /* 0x000000ff00ff19a7 */ /* 0x0005e800081004ff */
.L_x_120:
[----:B------:R-:W3:Y:S01]  /*6dc0*/  @P1 SYNCS.PHASECHK.TRANS64.TRYWAIT P0, [R3+URZ+0x60], R2 ;  /* 0x00006002030015a7 */ /* 0x000ee200080011ff */
[----:B------:R-:W-:Y:S01]  /*6dd0*/  BSSY B1, `(.L_x_121) ;  /* 0x0000012000017945 */ /* 0x000fe20003800000 */
[----:B---3--:R-:W-:Y:S03]  /*6de0*/  @P1 SEL R39, RZ, 0x1, !P0 ;  /* 0x00000001ff271807 */ /* 0x008fe60004000000 */
[----:B------:R-:W-:Y:S05]  /*6df0*/  @!P1 BRA `(.L_x_122) ;  /* 0x00000000003c9947 */ /* 0x000fea0003800000 */
[----:B------:R-:W-:Y:S01]  /*6e00*/  ISETP.NE.AND P1, PT, R80, RZ, PT ;  /* 0x000000ff5000720c */ /* 0x000fe20003f25270 */
[----:B------:R-:W-:Y:S01]  /*6e10*/  BSSY B0, `(.L_x_123) ;  /* 0x0000009000007945 */ /* 0x000fe20003800000 */
[----:B------:R-:W-:Y:S11]  /*6e20*/  ISETP.NE.AND P0, PT, R39, RZ, PT ;  /* 0x000000ff2700720c */ /* 0x000ff60003f05270 */
[----:B------:R-:W-:Y:S05]  /*6e30*/  @P1 IMAD R4, R38, 0x1000, R77 ;  /* 0x0000100026041824 */ /* 0x000fea00078e024d */
[----:B------:R-:W-:Y:S05]  /*6e40*/  @P1 IADD3 R2, PT, PT, R4, UR48, RZ ;  /* 0x0000003004021c10 */ /* 0x000fea000fffe0ff */
[----:B------:R-:W-:Y:S01]  /*6e50*/  @P1 IMAD.IADD R2, R81, 0x1, R2 ;  /* 0x0000000151021824 */ /* 0x000fe200078e0202 */
[----:B------:R-:W-:Y:S06]  /*6e60*/  @P0 BRA `(.L_x_124) ;  /* 0x00000000000c0947 */ /* 0x000fec0003800000 */
[----:B--2---:R-:W-:Y:S04]  /*6e70*/  SHF.L.U32 R0, R71, 0x1f, RZ ;  /* 0x0000001f47007819 */ /* 0x004fe800000006ff */
[----:B------:R-:W2:Y:S02]  /*6e80*/  SYNCS.PHASECHK.TRANS64.TRYWAIT P0, [R3+URZ+0x60], R0 ;  /* 0x00006000030075a7 */ /* 0x000ea400080011ff */
[----:B--2---:R-:W-:Y:S05]  /*6e90*/  @!P0 BRA `(.L_x_125) ;  /* 0x00000028003c8947 */ /* 0x004fea0003800000 */
.L_x_124:
[----:B------:R-:W-:Y:S05]  /*6ea0*/  BSYNC B0 ;  /* 0x0000000000007941 */ /* 0x000fea0003800000 */
.L_x_123:
[----:B------:R-:W-:Y:S02]  /*6eb0*/  ISETP.NE.AND P0, PT, R80, RZ, PT ;  /* 0x000000ff5000720c */ /* 0x000fe40003f05270 */
[----:B------:R-:W-:Y:S11]  /*6ec0*/  IADD3 R38, PT, PT, R38, 0x1, RZ ;  /* 0x0000000126267810 */ /* 0x000ff60007ffe0ff */
[----:B------:R3:W4:Y:S04]  /*6ed0*/  @P0 LDS.128 R40, [R4+UR48+0x200] ;  /* 0x0002003004280984 */ /* 0x0007280008000c00 */
[----:B------:R3:W1:Y:S02]  /*6ee0*/  @P0 LDS.128 R48, [R2+0x200] ;  /* 0x0002000002300984 */ /* 0x0006640000000c00 */
.L_x_122:
[----:B------:R-:W-:Y:S05]  /*6ef0*/  BSYNC B1 ;  /* 0x0000000000017941 */ /* 0x000fea0003800000 */
.L_x_121:
[----:B--2---:R-:W-:Y:S05]  /*6f00*/  VIADD R3, R34, 0x10 ;  /* 0x0000001022037836 */ /* 0x004fea0000000000 */
[----:B------:R-:W-:Y:S04]  /*6f10*/  SHF.R.U32.HI R3, RZ, 0x15, R3 ;  /* 0x00000015ff037819 */ /* 0x000fe80000011603 */
[----:B------:R-:W-:Y:S11]  /*6f20*/  LOP3.LUT P0, RZ, R3, 0x3, R66, 0x48, !PT ;  /* 0x0000000303ff7812 */ /* 0x000ff60007804842 */
[----:B------:R-:W-:Y:S02]  /*6f30*/  @!UPT UIADD3 URZ, UPT, UPT, URZ, URZ, URZ ;  /* 0x000000fffffff290 */ /* 0x000fe4000fffe0ff */
[----:B------:R-:W-:Y:S05]  /*6f40*/  @!P0 BRA `(.L_x_126) ;  /* 0x0000000000408947 */ /* 0x000fea0003800000 */
[----:B------:R-:W2:Y:S01]  /*6f50*/  LDCU.64 UR8, c[0x4][0x70] ;  /* 0x01000e00ff0877ac */ /* 0x000ea20008000a00 */
[----:B------:R-:W-:Y:S01]  /*6f60*/  MOV R3, 0x0 ;  /* 0x0000000000037802 */ /* 0x000fe20000000f00 */
[----:B------:R-:W-:Y:S02]  /*6f70*/  HFMA2 R12, -RZ, RZ, 0, 5.9604644775390625e-08 ;  /* 0x00000001ff0c7431 */ /* 0x000fe400000001ff */
[----:B------:R-:W-:Y:S02]  /*6f80*/  IMAD.MOV.U32 R8, RZ, RZ, 0x192 ;  /* 0x00000192ff087424 */ /* 0x000fe400078e00ff */
[----:B------:R-:W-:Y:S01]  /*6f90*/  IMAD.MOV.U32 R13, RZ, RZ, RZ ;  /* 0x000000ffff0d7224 */ /* 0x000fe200078e00ff */
[----:B------:R-:W5:Y:S01]  /*6fa0*/  LDCU.64 UR6, c[0x4][0x78] ;  /* 0x01000f00ff0677ac */ /* 0x000f620008000a00 */
[----:B---3--:R-:W3:Y:S01]  /*6fb0*/  LDC.64 R2, c[0x4][R3] ;  /* 0x0100000003027b82 */ /* 0x008ee20000000a00 */
[----:B------:R-:W4:Y:S01]  /*6fc0*/  LDCU.64 UR4, c[0x4][0x10] ;  /* 0x01000200ff0477ac */ /* 0x000f220008000a00 */
[----:B--2---:R-:W-:Y:S01]  /*6fd0*/  MOV R5, UR9 ;  /* 0x0000000900057c02 */ /* 0x004fe20008000f00 */
[----:B------:R-:W-:Y:S01]  /*6fe0*/  IMAD.U32 R4, RZ, RZ, UR8 ;  /* 0x00000008ff047e24 */ /* 0x000fe2000f8e00ff */
[----:B-----5:R-:W-:Y:S01]  /*6ff0*/  MOV R7, UR7 ;  /* 0x0000000700077c02 */ /* 0x020fe20008000f00 */
[----:B------:R-:W-:Y:S01]  /*7000*/  IMAD.U32 R6, RZ, RZ, UR6 ;  /* 0x00000006ff067e24 */ /* 0x000fe2000f8e00ff */
[----:B----4-:R-:W-:Y:S01]  /*7010*/  MOV R11, UR5 ;  /* 0x00000005000b7c02 */ /* 0x010fe20008000f00 */
[----:B------:R-:W-:Y:S02]  /*7020*/  IMAD.U32 R10, RZ, RZ, UR4 ;  /* 0x00000004ff0a7e24 */ /* 0x000fe4000f8e00ff */
[----:B------:R-:W-:Y:S07]  /*7030*/  LEPC R20, `(.L_x_126) ;  /* 0x000000001014794e */ /* 0x000fee0000000000 */
[----:B-1-3--:R-:W-:Y:S05]  /*7040*/  CALL.ABS.NOINC R2 ;  /* 0x0000000002007343 */ /* 0x00afea0003c00000 */
.L_x_126:
[----:B------:R-:W-:Y:S01]  /*7050*/  ISETP.NE.AND P6, PT, R78, RZ, PT ;  /* 0x000000ff4e00720c */ /* 0x000fe20003fc5270 */
[----:B------:R-:W-:Y:S05]  /*7060*/  WARPSYNC.ALL ;  /* 0x0000000000007948 */ /* 0x000fea0003800000 */
[----:B------:R-:W-:Y:S01]  /*7070*/  R2UR UR4, R34 ;  /* 0x00000000220472ca */ /* 0x000fe200000e0000 */
[--C-:B----4-:R-:W-:Y:S01]  /*7080*/  HADD2.F32 R20, -RZ, R40.reuse.H0_H0 ;  /* 0x20000028ff147230 */ /* 0x110fe20000004100 */
[----:B------:R-:W-:Y:S01]  /*7090*/  ISETP.NE.AND P0, PT, R72, RZ, PT ;  /* 0x000000ff4800720c */ /* 0x000fe20003f05270 */
[----:B------:R-:W-:Y:S01]  /*70a0*/  HADD2.F32 R21, -RZ, R40.H1_H1 ;  /* 0x30000028ff157230 */ /* 0x000fe20000004100 */
[----:B------:R-:W-:Y:S01]  /*70b0*/  MOV R82, UR51 ;  /* 0x0000003300527c02 */ /* 0x000fe20008000f00 */
[--C-:B------:R-:W-:Y:S01]  /*70c0*/  HADD2.F32 R36, -RZ, R41.reuse.H1_H1 ;  /* 0x30000029ff247230 */ /* 0x100fe20000004100 */
[----:B------:R-:W-:Y:S01]  /*70d0*/  MOV R83, UR37 ;  /* 0x0000002500537c02 */ /* 0x000fe20008000f00 */
[----:B-1----:R-:W-:Y:S01]  /*70e0*/  HADD2.F32 R37, -RZ, R48.H0_H0 ;  /* 0x20000030ff257230 */ /* 0x002fe20000004100 */
[----:B------:R-:W-:Y:S01]  /*70f0*/  @P6 LEA R82, R82, UR48, 0x3 ;  /* 0x0000003052526c11 */ /* 0x000fe2000f8e18ff */
[----:B------:R-:W-:Y:S01]  /*7100*/  BSSY.RECONVERGENT B0, `(.L_x_127) ;  /* 0x0000052000007945 */ /* 0x000fe20003800200 */
[----:B------:R-:W-:Y:S02]  /*7110*/  @P6 SHF.L.U32 R88, R71, 0x1f, RZ ;  /* 0x0000001f47586819 */ /* 0x000fe400000006ff */
[----:B------:R-:W-:Y:S01]  /*7120*/  @P6 IADD3 R82, PT, PT, R82, 0x80, RZ ;  /* 0x0000008052526810 */ /* 0x000fe20007ffe0ff */
[----:B---3--:R-:W1:Y:S03]  /*7130*/  LDTM.x16 R4, tmem[UR4+0x10] ;  /* 0x00001004000479ee */ /* 0x008e660008240000 */
[----:B------:R-:W-:Y:S02]  /*7140*/  @P6 PRMT R82, R83, 0x654, R82 ;  /* 0x0000065453526816 */ /* 0x000fe40000000052 */
[----:B------:R-:W-:Y:S01]  /*7150*/  LEA R83, R38, UR48, 0x3 ;  /* 0x0000003026537c11 */ /* 0x000fe2000f8e18ff */
[C---:B-1----:R-:W-:Y:S01]  /*7160*/  FMUL R0, R32.reuse, R4 ;  /* 0x0000000420007220 */ /* 0x042fe20000400000 */
[C---:B------:R-:W-:Y:S01]  /*7170*/  FMUL R2, R32.reuse, R5 ;  /* 0x0000000520027220 */ /* 0x040fe20000400000 */
[C---:B------:R-:W-:Y:S01]  /*7180*/  FMUL R3, R32.reuse, R6 ;  /* 0x0000000620037220 */ /* 0x040fe20000400000 */
[C---:B------:R-:W-:Y:S01]  /*7190*/  FMUL R7, R32.reuse, R7 ;  /* 0x0000000720077220 */ /* 0x040fe20000400000 */
[C---:B------:R-:W-:Y:S01]  /*71a0*/  FFMA R0, R35.reuse, R20, R0 ;  /* 0x0000001423007223 */ /* 0x040fe20000000000 */
[----:B------:R-:W-:Y:S02]  /*71b0*/  HADD2.F32 R20, -RZ, R41.H0_H0 ;  /* 0x20000029ff147230 */ /* 0x000fe40000004100 */
[C---:B------:R-:W-:Y:S01]  /*71c0*/  FFMA R2, R35.reuse, R21, R2 ;  /* 0x0000001523027223 */ /* 0x040fe20000000002 */
[C---:B------:R-:W-:Y:S01]  /*71d0*/  FMUL R4, R32.reuse, R8 ;  /* 0x0000000820047220 */ /* 0x040fe20000400000 */
[C---:B------:R-:W-:Y:S01]  /*71e0*/  FMUL R5, R32.reuse, R9 ;  /* 0x0000000920057220 */ /* 0x040fe20000400000 */
[--C-:B------:R-:W-:Y:S02]  /*71f0*/  HADD2.F32 R21, -RZ, R43.reuse.H0_H0 ;  /* 0x2000002bff157230 */ /* 0x100fe40000004100 */
[C---:B------:R-:W-:Y:S01]  /*7200*/  FFMA R3, R35.reuse, R20, R3 ;  /* 0x0000001423037223 */ /* 0x040fe20000000003 */
[--C-:B------:R-:W-:Y:S02]  /*7210*/  HADD2.F32 R20, -RZ, R42.reuse.H0_H0 ;  /* 0x2000002aff147230 */ /* 0x100fe40000004100 */
[C---:B------:R-:W-:Y:S01]  /*7220*/  FFMA R7, R35.reuse, R36, R7 ;  /* 0x0000002423077223 */ /* 0x040fe20000000007 */
[C---:B------:R-:W-:Y:S01]  /*7230*/  FMUL R6, R32.reuse, R10 ;  /* 0x0000000a20067220 */ /* 0x040fe20000400000 */
[----:B------:R-:W-:Y:S02]  /*7240*/  HADD2.F32 R36, -RZ, R43.H1_H1 ;  /* 0x3000002bff247230 */ /* 0x000fe40000004100 */
[C---:B------:R-:W-:Y:S01]  /*7250*/  FMUL R11, R32.reuse, R11 ;  /* 0x0000000b200b7220 */ /* 0x040fe20000400000 */
[C---:B------:R-:W-:Y:S01]  /*7260*/  FFMA R4, R35.reuse, R20, R4 ;  /* 0x0000001423047223 */ /* 0x040fe20000000004 */
[----:B------:R-:W-:Y:S02]  /*7270*/  HADD2.F32 R20, -RZ, R42.H1_H1 ;  /* 0x3000002aff147230 */ /* 0x000fe40000004100 */
[C---:B------:R-:W-:Y:S01]  /*7280*/  FMUL R8, R32.reuse, R12 ;  /* 0x0000000c20087220 */ /* 0x040fe20000400000 */
[C---:B------:R-:W-:Y:S01]  /*7290*/  FMUL R9, R32.reuse, R13 ;  /* 0x0000000d20097220 */ /* 0x040fe20000400000 */
[C---:B------:R-:W-:Y:S01]  /*72a0*/  FMUL R10, R32.reuse, R14 ;  /* 0x0000000e200a7220 */ /* 0x040fe20000400000 */
[C---:B------:R-:W-:Y:S01]  /*72b0*/  FMUL R15, R32.reuse, R15 ;  /* 0x0000000f200f7220 */ /* 0x040fe20000400000 */
[C---:B------:R-:W-:Y:S01]  /*72c0*/  FFMA R5, R35.reuse, R20, R5 ;  /* 0x0000001423057223 */ /* 0x040fe20000000005 */
[----:B------:R-:W-:Y:S02]  /*72d0*/  HADD2.F32 R20, -RZ, R48.H1_H1 ;  /* 0x30000030ff147230 */ /* 0x000fe40000004100 */
[C---:B------:R-:W-:Y:S01]  /*72e0*/  FFMA R6, R35.reuse, R21, R6 ;  /* 0x0000001523067223 */ /* 0x040fe20000000006 */
[C---:B------:R-:W-:Y:S01]  /*72f0*/  FFMA R11, R35.reuse, R36, R11 ;  /* 0x00000024230b7223 */ /* 0x040fe2000000000b */
[C---:B------:R-:W-:Y:S01]  /*7300*/  FFMA R8, R35.reuse, R37, R8 ;  /* 0x0000002523087223 */ /* 0x040fe20000000008 */
[--C-:B------:R-:W-:Y:S02]  /*7310*/  HADD2.F32 R21, -RZ, R49.reuse.H0_H0 ;  /* 0x20000031ff157230 */ /* 0x100fe40000004100 */
[C---:B------:R-:W-:Y:S01]  /*7320*/  FFMA R9, R35.reuse, R20, R9 ;  /* 0x0000001423097223 */ /* 0x040fe20000000009 */
[----:B------:R-:W-:Y:S02]  /*7330*/  HADD2.F32 R20, -RZ, R49.H1_H1 ;  /* 0x30000031ff147230 */ /* 0x000fe40000004100 */
[C---:B------:R-:W-:Y:S01]  /*7340*/  FMUL R12, R32.reuse, R16 ;  /* 0x00000010200c7220 */ /* 0x040fe20000400000 */
[C---:B------:R-:W-:Y:S01]  /*7350*/  FMUL R13, R32.reuse, R17 ;  /* 0x00000011200d7220 */ /* 0x040fe20000400000 */
[C---:B------:R-:W-:Y:S01]  /*7360*/  FFMA R10, R35.reuse, R21, R10 ;  /* 0x00000015230a7223 */ /* 0x040fe2000000000a */
[--C-:B------:R-:W-:Y:S02]  /*7370*/  HADD2.F32 R21, -RZ, R50.reuse.H0_H0 ;  /* 0x20000032ff157230 */ /* 0x100fe40000004100 */
[C---:B------:R-:W-:Y:S01]  /*7380*/  FFMA R15, R35.reuse, R20, R15 ;  /* 0x00000014230f7223 */ /* 0x040fe2000000000f */
[----:B------:R-:W-:Y:S02]  /*7390*/  HADD2.F32 R20, -RZ, R50.H1_H1 ;  /* 0x30000032ff147230 */ /* 0x000fe40000004100 */
[C---:B------:R-:W-:Y:S01]  /*73a0*/  FMUL R14, R32.reuse, R18 ;  /* 0x00000012200e7220 */ /* 0x040fe20000400000 */
[--C-:B------:R-:W-:Y:S02]  /*73b0*/  HADD2.F32 R37, -RZ, R51.reuse.H0_H0 ;  /* 0x20000033ff257230 */ /* 0x100fe40000004100 */
[----:B------:R-:W-:Y:S01]  /*73c0*/  FMUL R19, R32, R19 ;  /* 0x0000001320137220 */ /* 0x000fe20000400000 */
[----:B------:R-:W-:Y:S01]  /*73d0*/  HADD2.F32 R36, -RZ, R51.H1_H1 ;  /* 0x30000033ff247230 */ /* 0x000fe20000004100 */
        /* <DEDUP_REMOVED lines=22> */
[----:B------:R-:W-:Y:S02]  /*7540*/  UIADD3 UR12, UP0, UPT, UR52, 0x680, URZ ;  /* 0x00000680340c7890 */ /* 0x000fe4000ff1e0ff */
[----:B------:R-:W-:Y:S02]  /*7550*/  UIADD3 UR9, UPT, UPT, UR41, 0x10, URZ ;  /* 0x0000001029097890 */ /* 0x000fe4000fffe0ff */
[----:B------:R-:W-:Y:S02]  /*7560*/  UIADD3 UR8, UPT, UPT, UR48, 0x1200, URZ ;  /* 0x0000120030087890 */ /* 0x000fe4000fffe0ff */
[----:B------:R-:W-:Y:S01]  /*7570*/  UIADD3.X UR13, UPT, UPT, URZ, UR53, URZ, UP0, !UPT ;  /* 0x00000035ff0d7290 */ /* 0x000fe200087fe4ff */
[----:B------:R-:W-:Y:S01]  /*7580*/  UMOV UR10, UR42 ;  /* 0x0000002a000a7c82 */ /* 0x000fe20008000000 */
[----:B------:R-:W-:Y:S01]  /*7590*/  UMOV UR11, UR36 ;  /* 0x00000024000b7c82 */ /* 0x000fe20008000000 */
[----:B------:R-:W-:Y:S02]  /*75a0*/  UIADD3 UR5, UPT, UPT, UR41, 0x50, URZ ;  /* 0x0000005029057890 */ /* 0x000fe4000fffe0ff */
[----:B------:R-:W-:Y:S01]  /*75b0*/  UIADD3 UR4, UPT, UPT, UR48, 0x1a00, URZ ;  /* 0x00001a0030047890 */ /* 0x000fe2000fffe0ff */
[----:B------:R-:W-:Y:S03]  /*75c0*/  UMOV UR6, UR42 ;  /* 0x0000002a00067c82 */ /* 0x000fe60008000000 */
[----:B------:R2:W-:Y:S01]  /*75d0*/  UTMASTG.3D [UR8], [UR12] ;  /* 0x000000080c0073b5 */ /* 0x0005e20008010000 */
[----:B------:R-:W-:Y:S04]  /*75e0*/  UMOV UR7, UR36 ;  /* 0x0000002400077c82 */ /* 0x000fe80008000000 */
[----:B------:R2:W-:Y:S01]  /*75f0*/  UTMASTG.3D [UR4], [UR12] ;  /* 0x000000040c0073b5 */ /* 0x0005e20008010000 */
[----:B------:R0:W-:Y:S01]  /*7600*/  UTMACMDFLUSH ;  /* 0x00000000000079b7 */ /* 0x0001e20000000000 */
[----:B--2---:R-:W-:Y:S04]  /*7610*/  DEPBAR.LE SB0, 0x1 ;  /* 0x000080400000791a */ /* 0x004fe80000000000 */
.L_x_128:
[----:B------:R-:W-:Y:S05]  /*7620*/  BSYNC.RECONVERGENT B0 ;  /* 0x0000000000007941 */ /* 0x000fea0003800200 */
.L_x_127:
[----:B------:R-:W-:Y:S01]  /*7630*/  BAR.SYNC.DEFER_BLOCKING 0x1, 0x80 ;  /* 0x0042000000007b1d */ /* 0x000fe20000010000 */
[----:B------:R-:W-:Y:S04]  /*7640*/  UIADD3 UR40, UPT, UPT, UR51, 0x1, URZ ;  /* 0x0000000133287890 */ /* 0x000fe8000fffe0ff */
[----:B------:R-:W-:Y:S04]  /*7650*/  UISETP.NE.AND UP0, UPT, UR40, 0x4, UPT ;  /* 0x000000042800788c */ /* 0x000fe8000bf05270 */
[----:B------:R-:W-:Y:S01]  /*7660*/  USEL UR40, UR40, URZ, UP0 ;  /* 0x000000ff28287287 */ /* 0x000fe20008000000 */
[----:B------:R2:W-:Y:S01]  /*7670*/  @P6 SYNCS.ARRIVE.TRANS64.RED.A1T0 RZ, [R82+URZ], RZ ;  /* 0x000000ff52ff69a7 */ /* 0x0005e200081004ff */
[----:B------:R-:W-:Y:S01]  /*7680*/  BSSY B1, `(.L_x_129) ;  /* 0x0000013000017945 */ /* 0x000fe20003800000 */
[----:B------:R-:W3:Y:S02]  /*7690*/  @P6 SYNCS.PHASECHK.TRANS64.TRYWAIT P0, [R83+URZ+0x60], R88 ;  /* 0x00006058530065a7 */ /* 0x000ee400080011ff */
[----:B---3--:R-:W-:Y:S01]  /*76a0*/  @P6 SEL R39, RZ, 0x1, !P0 ;  /* 0x00000001ff276807 */ /* 0x008fe20004000000 */
[----:B--2---:R-:W-:Y:S06]  /*76b0*/  @!P6 BRA `(.L_x_130) ;  /* 0x00000000003ce947 */ /* 0x004fec0003800000 */
[----:B------:R-:W-:Y:S01]  /*76c0*/  ISETP.NE.AND P1, PT, R80, RZ, PT ;  /* 0x000000ff5000720c */ /* 0x000fe20003f25270 */
[----:B------:R-:W-:Y:S01]  /*76d0*/  BSSY B0, `(.L_x_131) ;  /* 0x0000009000007945 */ /* 0x000fe20003800000 */
[----:B------:R-:W-:Y:S11]  /*76e0*/  ISETP.NE.AND P0, PT, R39, RZ, PT ;  /* 0x000000ff2700720c */ /* 0x000ff60003f05270 */
[----:B------:R-:W-:Y:S05]  /*76f0*/  @P1 IMAD R2, R38, 0x1000, R77 ;  /* 0x0000100026021824 */ /* 0x000fea00078e024d */
[----:B------:R-:W-:Y:S05]  /*7700*/  @P1 IADD3 R0, PT, PT, R2, UR48, RZ ;  /* 0x0000003002001c10 */ /* 0x000fea000fffe0ff */
[----:B------:R-:W-:Y:S01]  /*7710*/  @P1 IMAD.IADD R0, R81, 0x1, R0 ;  /* 0x0000000151001824 */ /* 0x000fe200078e0200 */
[----:B------:R-:W-:Y:S06]  /*7720*/  @P0 BRA `(.L_x_132) ;  /* 0x00000000000c0947 */ /* 0x000fec0003800000 */
[----:B------:R-:W-:Y:S04]  /*7730*/  SHF.L.U32 R4, R71, 0x1f, RZ ;  /* 0x0000001f47047819 */ /* 0x000fe800000006ff */
[----:B------:R-:W2:Y:S02]  /*7740*/  SYNCS.PHASECHK.TRANS64.TRYWAIT P0, [R83+URZ+0x60], R4 ;  /* 0x00006004530075a7 */ /* 0x000ea400080011ff */
[----:B--2---:R-:W-:Y:S05]  /*7750*/  @!P0 BRA `(.L_x_133) ;  /* 0x0000002000208947 */ /* 0x004fea0003800000 */
.L_x_132:
[----:B------:R-:W-:Y:S05]  /*7760*/  BSYNC B0 ;  /* 0x0000000000007941 */ /* 0x000fea0003800000 */
.L_x_131:
[----:B------:R-:W-:Y:S02]  /*7770*/  ISETP.NE.AND P0, PT, R80, RZ, PT ;  /* 0x000000ff5000720c */ /* 0x000fe40003f05270 */
[----:B------:R-:W-:Y:S11]  /*7780*/  IADD3 R38, PT, PT, R38, 0x1, RZ ;  /* 0x0000000126267810 */ /* 0x000ff60007ffe0ff */
[----:B------:R3:W4:Y:S04]  /*7790*/  @P0 LDS.128 R40, [R2+UR48+0x200] ;  /* 0x0002003002280984 */ /* 0x0007280008000c00 */
[----:B------:R3:W1:Y:S02]  /*77a0*/  @P0 LDS.128 R48, [R0+0x200] ;  /* 0x0002000000300984 */ /* 0x0006640000000c00 */
.L_x_130:
[----:B------:R-:W-:Y:S05]  /*77b0*/  BSYNC B1 ;  /* 0x0000000000017941 */ /* 0x000fea0003800000 */
.L_x_129:
[----:B------:R-:W-:Y:S05]  /*77c0*/  VIADD R3, R34, 0x20 ;  /* 0x0000002022037836 */ /* 0x000fea0000000000 */
[----:B------:R-:W-:Y:S04]  /*77d0*/  SHF.R.U32.HI R3, RZ, 0x15, R3 ;  /* 0x00000015ff037819 */ /* 0x000fe80000011603 */
[----:B------:R-:W-:Y:S11]  /*77e0*/  LOP3.LUT P0, RZ, R3, 0x3, R66, 0x48, !PT ;  /* 0x0000000303ff7812 */ /* 0x000ff60007804842 */
[----:B------:R-:W-:Y:S02]  /*77f0*/  @!UPT UIADD3 URZ, UPT, UPT, URZ, URZ, URZ ;  /* 0x000000fffffff290 */ /* 0x000fe4000fffe0ff */
[----:B------:R-:W-:Y:S05]  /*7800*/  @!P0 BRA `(.L_x_134) ;  /* 0x0000000000408947 */ /* 0x000fea0003800000 */
[----:B------:R-:W5:Y:S01]  /*7810*/  LDCU.64 UR8, c[0x4][0x70] ;  /* 0x01000e00ff0877ac */ /* 0x000f620008000a00 */
[----:B------:R-:W-:Y:S01]  /*7820*/  MOV R3, 0x0 ;  /* 0x0000000000037802 */ /* 0x000fe20000000f00 */
[----:B------:R-:W-:Y:S02]  /*7830*/  HFMA2 R12, -RZ, RZ, 0, 5.9604644775390625e-08 ;  /* 0x00000001ff0c7431 */ /* 0x000fe400000001ff */
[----:B------:R-:W-:Y:S02]  /*7840*/  IMAD.MOV.U32 R8, RZ, RZ, 0x192 ;  /* 0x00000192ff087424 */ /* 0x000fe400078e00ff */
[----:B------:R-:W-:Y:S01]  /*7850*/  IMAD.MOV.U32 R13, RZ, RZ, RZ ;  /* 0x000000ffff0d7224 */ /* 0x000fe200078e00ff */
[----:B------:R-:W4:Y:S01]  /*7860*/  LDCU.64 UR6, c[0x4][0x78] ;  /* 0x01000f00ff0677ac */ /* 0x000f220008000a00 */
[----:B---3--:R-:W3:Y:S01]  /*7870*/  LDC.64 R2, c[0x4][R3] ;  /* 0x0100000003027b82 */ /* 0x008ee20000000a00 */
[----:B------:R-:W1:Y:S01]  /*7880*/  LDCU.64 UR4, c[0x4][0x10] ;  /* 0x01000200ff0477ac */ /* 0x000e620008000a00 */
[----:B-----5:R-:W-:Y:S01]  /*7890*/  MOV R5, UR9 ;  /* 0x0000000900057c02 */ /* 0x020fe20008000f00 */
[----:B--2---:R-:W-:Y:S01]  /*78a0*/  IMAD.U32 R4, RZ, RZ, UR8 ;  /* 0x00000008ff047e24 */ /* 0x004fe2000f8e00ff */
[----:B----4-:R-:W-:Y:S01]  /*78b0*/  MOV R7, UR7 ;  /* 0x0000000700077c02 */ /* 0x010fe20008000f00 */
[----:B------:R-:W-:Y:S01]  /*78c0*/  IMAD.U32 R6, RZ, RZ, UR6 ;  /* 0x00000006ff067e24 */ /* 0x000fe2000f8e00ff */
[----:B-1----:R-:W-:Y:S01]  /*78d0*/  MOV R11, UR5 ;  /* 0x00000005000b7c02 */ /* 0x002fe20008000f00 */
[----:B------:R-:W-:Y:S02]  /*78e0*/  IMAD.U32 R10, RZ, RZ, UR4 ;  /* 0x00000004ff0a7e24 */ /* 0x000fe4000f8e00ff */
[----:B------:R-:W-:Y:S07]  /*78f0*/  LEPC R20, `(.L_x_134) ;  /* 0x000000001014794e */ /* 0x000fee0000000000 */
[----:B---3--:R-:W-:Y:S05]  /*7900*/  CALL.ABS.NOINC R2 ;  /* 0x0000000002007343 */ /* 0x008fea0003c00000 */
.L_x_134:
        /* <DEDUP_REMOVED lines=8> */
[----:B--2---:R-:W-:Y:S01]  /*7990*/  MOV R83, UR37 ;  /* 0x0000002500537c02 */ /* 0x004fe20008000f00 */
[----:B-1----:R-:W-:Y:S01]  /*79a0*/  HADD2.F32 R37, -RZ, R48.H0_H0 ;  /* 0x20000030ff257230 */ /* 0x002fe20000004100 */
[----:B------:R-:W-:Y:S01]  /*79b0*/  @P6 LEA R82, R82, UR48, 0x3 ;  /* 0x0000003052526c11 */ /* 0x000fe2000f8e18ff */
[----:B------:R-:W-:Y:S01]  /*79c0*/  BSSY.RECONVERGENT B0, `(.L_x_135) ;  /* 0x0000052000007945 */ /* 0x000fe20003800200 */
[----:B------:R-:W-:Y:S02]  /*79d0*/  LEA R88, R38, UR48, 0x3 ;  /* 0x0000003026587c11 */ /* 0x000fe4000f8e18ff */
[----:B------:R-:W-:Y:S01]  /*79e0*/  @P6 IADD3 R82, PT, PT, R82, 0x80, RZ ;  /* 0x0000008052526810 */ /* 0x000fe20007ffe0ff */
[----:B------:R-:W3:Y:S03]  /*79f0*/  LDTM.x16 R4, tmem[UR4+0x20] ;  /* 0x00002004000479ee */ /* 0x000ee60008240000 */
[----:B------:R-:W-:Y:S02]  /*7a00*/  @P6 PRMT R82, R83, 0x654, R82 ;  /* 0x0000065453526816 */ /* 0x000fe40000000052 */
[----:B------:R-:W-:Y:S01]  /*7a10*/  @P6 SHF.L.U32 R83, R71, 0x1f, RZ ;  /* 0x0000001f47536819 */ /* 0x000fe200000006ff */
[C---:B---3--:R-:W-:Y:S01]  /*7a20*/  FMUL R0, R32.reuse, R4 ;  /* 0x0000000420007220 */ /* 0x048fe20000400000 */
        /* <DEDUP_REMOVED lines=75> */
.L_x_136:
[----:B------:R-:W-:Y:S05]  /*7ee0*/  BSYNC.RECONVERGENT B0 ;  /* 0x0000000000007941 */ /* 0x000fea0003800200 */
.L_x_135:
        /* <DEDUP_REMOVED lines=19> */
.L_x_140:
[----:B------:R-:W-:Y:S05]  /*8020*/  BSYNC B0 ;  /* 0x0000000000007941 */ /* 0x000fea0003800000 */
.L_x_139:
[----:B------:R-:W-:Y:S11]  /*8030*/  ISETP.NE.AND P0, PT, R80, RZ, PT ;  /* 0x000000ff5000720c */ /* 0x000ff60003f05270 */
[----:B------:R-:W-:Y:S02]  /*8040*/  @!UPT UIADD3 URZ, UPT, UPT, URZ, URZ, URZ ;  /* 0x000000fffffff290 */ /* 0x000fe4000fffe0ff */
[----:B------:R3:W4:Y:S04]  /*8050*/  @P0 LDS.128 R40, [R38+UR48+0x200] ;  /* 0x0002003026280984 */ /* 0x0007280008000c00 */
[----:B------:R3:W1:Y:S02]  /*8060*/  @P0 LDS.128 R48, [R81+0x200] ;  /* 0x0002000051300984 */ /* 0x0006640000000c00 */
.L_x_138:
[----:B------:R-:W-:Y:S05]  /*8070*/  BSYNC B1 ;  /* 0x0000000000017941 */ /* 0x000fea0003800000 */
.L_x_137:
        /* <DEDUP_REMOVED lines=11> */
[----:B------:R-:W1:Y:S01]  /*8130*/  LDC.64 R2, c[0x4][R3] ;  /* 0x0100000003027b82 */ /* 0x000e620000000a00 */
[----:B------:R-:W3:Y:S01]  /*8140*/  LDCU.64 UR4, c[0x4][0x10] ;  /* 0x01000200ff0477ac */ /* 0x000ee20008000a00 */
[----:B--2---:R-:W-:Y:S01]  /*8150*/  MOV R5, UR9 ;  /* 0x0000000900057c02 */ /* 0x004fe20008000f00 */
[----:B------:R-:W-:Y:S01]  /*8160*/  IMAD.U32 R4, RZ, RZ, UR8 ;  /* 0x00000008ff047e24 */ /* 0x000fe2000f8e00ff */
[----:B-----5:R-:W-:Y:S01]  /*8170*/  MOV R7, UR7 ;  /* 0x0000000700077c02 */ /* 0x020fe20008000f00 */
[----:B------:R-:W-:Y:S01]  /*8180*/  IMAD.U32 R6, RZ, RZ, UR6 ;  /* 0x00000006ff067e24 */ /* 0x000fe2000f8e00ff */
[----:B---3--:R-:W-:Y:S01]  /*8190*/  MOV R11, UR5 ;  /* 0x00000005000b7c02 */ /* 0x008fe20008000f00 */
[----:B------:R-:W-:Y:S02]  /*81a0*/  IMAD.U32 R10, RZ, RZ, UR4 ;  /* 0x00000004ff0a7e24 */ /* 0x000fe4000f8e00ff */
[----:B------:R-:W-:Y:S07]  /*81b0*/  LEPC R20, `(.L_x_142) ;  /* 0x000000001014794e */ /* 0x000fee0000000000 */
[----:B-1--4-:R-:W-:Y:S05]  /*81c0*/  CALL.ABS.NOINC R2 ;  /* 0x0000000002007343 */ /* 0x012fea0003c00000 */
.L_x_142:
[----:B------:R-:W-:Y:S01]  /*81d0*/  ISETP.NE.AND P0, PT, R72, RZ, PT ;  /* 0x000000ff4800720c */ /* 0x000fe20003f05270 */
[----:B------:R-:W-:Y:S05]  /*81e0*/  WARPSYNC.ALL ;  /* 0x0000000000007948 */ /* 0x000fea0003800000 */
[----:B------:R-:W-:Y:S01]  /*81f0*/  R2UR UR4, R34 ;  /* 0x00000000220472ca */ /* 0x000fe200000e0000 */
[--C-:B----4-:R-:W-:Y:S01]  /*8200*/  HADD2.F32 R20, -RZ, R40.reuse.H0_H0 ;  /* 0x20000028ff147230 */ /* 0x110fe20000004100 */
[----:B------:R-:W-:Y:S01]  /*8210*/  IADD3 R74, PT, PT, R74, 0xf0, RZ ;  /* 0x000000f04a4a7810 */ /* 0x000fe20007ffe0ff */
[----:B------:R-:W-:Y:S01]  /*8220*/  HADD2.F32 R36, -RZ, R40.H1_H1 ;  /* 0x30000028ff247230 */ /* 0x000fe20000004100 */
[----:B------:R-:W-:Y:S01]  /*8230*/  BSSY.RECONVERGENT B0, `(.L_x_143) ;  /* 0x0000053000007945 */ /* 0x000fe20003800200 */
[--C-:B------:R-:W-:Y:S01]  /*8240*/  HADD2.F32 R21, -RZ, R41.reuse.H0_H0 ;  /* 0x20000029ff157230 */ /* 0x100fe20000004100 */
[----:B------:R-:W-:Y:S01]  /*8250*/  LOP3.LUT R74, R74, 0xfefffff8, RZ, 0xc0, !PT ;  /* 0xfefffff84a4a7812 */ /* 0x000fe200078ec0ff */
[----:B---3--:R-:W-:Y:S02]  /*8260*/  HADD2.F32 R38, -RZ, R41.H1_H1 ;  /* 0x30000029ff267230 */ /* 0x008fe40000004100 */
[--C-:B------:R-:W-:Y:S02]  /*8270*/  HADD2.F32 R37, -RZ, R42.reuse.H0_H0 ;  /* 0x2000002aff257230 */ /* 0x100fe40000004100 */
[----:B------:R-:W-:Y:S02]  /*8280*/  HADD2.F32 R40, -RZ, R42.H1_H1 ;  /* 0x3000002aff287230 */ /* 0x000fe40000004100 */
[----:B------:R-:W2:Y:S01]  /*8290*/  LDTM.x16 R4, tmem[UR4+0x30] ;  /* 0x00003004000479ee */ /* 0x000ea20008240000 */
[----:B------:R-:W-:Y:S01]  /*82a0*/  NOP ;  /* 0x0000000000007918 */ /* 0x000fe20000000000 */
[----:B--2---:R2:W-:Y:S01]  /*82b0*/  SYNCS.ARRIVE.TRANS64.RED.A1T0 RZ, [R74+URZ], RZ ;  /* 0x000000ff4aff79a7 */ /* 0x0045e200081004ff */
[--C-:B------:R-:W-:Y:S02]  /*82c0*/  HADD2.F32 R39, -RZ, R43.reuse.H0_H0 ;  /* 0x2000002bff277230 */ /* 0x100fe40000004100 */
[----:B------:R-:W-:Y:S02]  /*82d0*/  HADD2.F32 R42, -RZ, R43.H1_H1 ;  /* 0x3000002bff2a7230 */ /* 0x000fe40000004100 */
[--C-:B-1----:R-:W-:Y:S02]  /*82e0*/  HADD2.F32 R41, -RZ, R48.reuse.H0_H0 ;  /* 0x20000030ff297230 */ /* 0x102fe40000004100 */
[----:B------:R-:W-:Y:S02]  /*82f0*/  HADD2.F32 R43, -RZ, R48.H1_H1 ;  /* 0x30000030ff2b7230 */ /* 0x000fe40000004100 */
[--C-:B------:R-:W-:Y:S02]  /*8300*/  HADD2.F32 R44, -RZ, R49.reuse.H0_H0 ;  /* 0x20000031ff2c7230 */ /* 0x100fe40000004100 */
[----:B------:R-:W-:Y:S02]  /*8310*/  HADD2.F32 R46, -RZ, R49.H1_H1 ;  /* 0x30000031ff2e7230 */ /* 0x000fe40000004100 */
[--C-:B------:R-:W-:Y:S02]  /*8320*/  HADD2.F32 R45, -RZ, R50.reuse.H0_H0 ;  /* 0x20000032ff2d7230 */ /* 0x100fe40000004100 */
[----:B------:R-:W-:Y:S02]  /*8330*/  HADD2.F32 R48, -RZ, R50.H1_H1 ;  /* 0x30000032ff307230 */ /* 0x000fe40000004100 */
[--C-:B------:R-:W-:Y:S02]  /*8340*/  HADD2.F32 R47, -RZ, R51.reuse.H0_H0 ;  /* 0x20000033ff2f7230 */ /* 0x100fe40000004100 */
[----:B------:R-:W-:Y:S02]  /*8350*/  HADD2.F32 R50, -RZ, R51.H1_H1 ;  /* 0x30000033ff327230 */ /* 0x000fe40000004100 */
[C---:B------:R-:W-:Y:S01]  /*8360*/  FMUL R4, R32.reuse, R4 ;  /* 0x0000000420047220 */ /* 0x040fe20000400000 */
[C---:B------:R-:W-:Y:S01]  /*8370*/  FMUL R5, R32.reuse, R5 ;  /* 0x0000000520057220 */ /* 0x040fe20000400000 */
[C---:B------:R-:W-:Y:S01]  /*8380*/  FMUL R6, R32.reuse, R6 ;  /* 0x0000000620067220 */ /* 0x040fe20000400000 */
[C---:B------:R-:W-:Y:S01]  /*8390*/  FMUL R7, R32.reuse, R7 ;  /* 0x0000000720077220 */ /* 0x040fe20000400000 */
[C---:B------:R-:W-:Y:S01]  /*83a0*/  FFMA R4, R35.reuse, R20, R4 ;  /* 0x0000001423047223 */ /* 0x040fe20000000004 */
        /* <DEDUP_REMOVED lines=21> */
[----:B------:R-:W-:Y:S01]  /*8500*/  FFMA R15, R35, R46, R15 ;  /* 0x0000002e230f7223 */ /* 0x000fe2000000000f */
        /* <DEDUP_REMOVED lines=20> */
[----:B-1----:R-:W1:Y:S02]  /*8650*/  FENCE.VIEW.ASYNC.S ;  /* 0x00000000000073c6 */ /* 0x002e640000000000 */
[----:B-1----:R-:W-:Y:S06]  /*8660*/  BAR.SYNC.DEFER_BLOCKING 0x1, 0x80 ;  /* 0x0042000000007b1d */ /* 0x002fec0000010000 */
        /* <DEDUP_REMOVED lines=14> */
[----:B-1----:R-:W-:Y:S04]  /*8750*/  DEPBAR.LE SB0, 0x1 ;  /* 0x000080400000791a */ /* 0x002fe80000000000 */
.L_x_144:
[----:B------:R-:W-:Y:S05]  /*8760*/  BSYNC.RECONVERGENT B0 ;  /* 0x0000000000007941 */ /* 0x000fea0003800200 */
.L_x_143:
[----:B------:R-:W-:Y:S01]  /*8770*/  BAR.SYNC.DEFER_BLOCKING 0x1, 0x80 ;  /* 0x0042000000007b1d */ /* 0x000fe20000010000 */
[----:B------:R-:W-:Y:S01]  /*8780*/  UISETP.NE.AND UP0, UPT, UR49, -0x4, UPT ;  /* 0xfffffffc3100788c */ /* 0x000fe2000bf05270 */
[----:B------:R-:W-:Y:S08]  /*8790*/  IADD3 R0, PT, PT, R30, 0x1, RZ ;  /* 0x000000011e007810 */ /* 0x000ff00007ffe0ff */
[----:B------:R-:W-:Y:S05]  /*87a0*/  BRA.U !UP0, `(.L_x_145) ;  /* 0x0000000108287547 */ /* 0x000fea000b800000 */
[----:B------:R-:W-:Y:S01]  /*87b0*/  ISETP.NE.AND P0, PT, R78, RZ, PT ;  /* 0x000000ff4e00720c */ /* 0x000fe20003f05270 */
[----:B------:R-:W-:Y:S01]  /*87c0*/  IMAD.U32 R3, RZ, RZ, UR51 ;  /* 0x00000033ff037e24 */ /* 0x000fe2000f8e00ff */
[----:B------:R-:W-:Y:S01]  /*87d0*/  UIADD3 UR51, UPT, UPT, UR51, 0x1, URZ ;  /* 0x0000000133337890 */ /* 0x000fe2000fffe0ff */
[----:B------:R-:W-:Y:S03]  /*87e0*/  IMAD.U32 R2, RZ, RZ, UR37 ;  /* 0x00000025ff027e24 */ /* 0x000fe6000f8e00ff */
[----:B------:R-:W-:Y:S04]  /*87f0*/  UISETP.NE.AND UP0, UPT, UR51, 0x4, UPT ;  /* 0x000000043300788c */ /* 0x000fe8000bf05270 */
[----:B------:R-:W-:Y:S03]  /*8800*/  USEL UR51, UR51, URZ, UP0 ;  /* 0x000000ff33337287 */ /* 0x000fe60008000000 */
[----:B------:R-:W-:Y:S05]  /*8810*/  @P0 LEA R3, R3, UR48, 0x3 ;  /* 0x0000003003030c11 */ /* 0x000fea000f8e18ff */
[----:B------:R-:W-:Y:S05]  /*8820*/  @P0 VIADD R3, R3, 0x80 ;  /* 0x0000008003030836 */ /* 0x000fea0000000000 */
[----:B------:R-:W-:Y:S04]  /*8830*/  @P0 PRMT R2, R2, 0x654, R3 ;  /* 0x0000065402020816 */ /* 0x000fe80000000003 */
[----:B------:R1:W-:Y:S03]  /*8840*/  @P0 SYNCS.ARRIVE.TRANS64.RED.A1T0 RZ, [R2+URZ], RZ ;  /* 0x000000ff02ff09a7 */ /* 0x0003e600081004ff */
.L_x_145:
[----:B------:R-:W-:Y:S01]  /*8850*/  ISETP.NE.AND P2, PT, R73, RZ, PT ;  /* 0x000000ff4900720c */ /* 0x000fe20003f45270 */
[----:B------:R-:W-:Y:S01]  /*8860*/  UIADD3 UR49, UPT, UPT, UR49, 0x4, URZ ;  /* 0x0000000431317890 */ /* 0x000fe2000fffe0ff */
[----:B------:R-:W-:Y:S01]  /*8870*/  ISETP.NE.AND P0, PT, R76, 0x2, PT ;  /* 0x000000024c00780c */ /* 0x000fe20003f05270 */
[----:B------:R-:W-:Y:S01]  /*8880*/  IMAD.IADD R20, R29, 0x1, R58 ;  /* 0x000000011d147824 */ /* 0x000fe200078e023a */
[----:B------:R-:W-:Y:S01]  /*8890*/  ISETP.NE.AND P1, PT, R0, 0x4, PT ;  /* 0x000000040000780c */ /* 0x000fe20003f25270 */
[----:B------:R-:W-:Y:S01]  /*88a0*/  IMAD.IADD R21, R31, 0x1, R60 ;  /* 0x000000011f157824 */ /* 0x000fe200078e023c */
[----:B-1----:R-:W-:Y:S02]  /*88b0*/  SEL R2, RZ, 0x1, P0 ;  /* 0x00000001ff027807 */ /* 0x002fe40000000000 */
[----:B------:R-:W-:Y:S02]  /*88c0*/  SEL R3, RZ, 0x1, P1 ;  /* 0x00000001ff037807 */ /* 0x000fe40000800000 */
[----:B------:R-:W-:Y:S02]  /*88d0*/  LOP3.LUT R69, R69, R2, RZ, 0x3c, !PT ;  /* 0x0000000245457212 */ /* 0x000fe400078e3cff */
[----:B------:R-:W-:Y:S02]  /*88e0*/  LOP3.LUT R70, R70, R3, RZ, 0x3c, !PT ;  /* 0x0000000346467212 */ /* 0x000fe400078e3cff */
[----:B------:R-:W-:Y:S02]  /*88f0*/  @P2 R2UR UR36, R68 ;  /* 0x00000000442422ca */ /* 0x000fe400000e0000 */
[----:B------:R-:W-:Y:S02]  /*8900*/  SEL R76, R76, RZ, P0 ;  /* 0x000000ff4c4c7207 */ /* 0x000fe40000000000 */
[----:B------:R-:W-:Y:S01]  /*8910*/  SEL R30, R0, RZ, P1 ;  /* 0x000000ff001e7207 */ /* 0x000fe20000800000 */
[----:B------:R-:W-:Y:S10]  /*8920*/  @P2 BRA `(.L_x_146) ;  /* 0xffffffcc00d42947 */ /* 0x000ff4000383ffff */
[----:B------:R-:W-:-:S09]  /*8930*/  UISETP.NE.AND UP0, UPT, UR50, URZ, UPT ;  /* 0x000000ff3200728c */ /* 0x000fd2000bf05270 */
[----:B------:R-:W-:Y:S05]  /*8940*/  BRA.U !UP0, `(.L_x_147) ;  /* 0x0000000108487547 */ /* 0x000fea000b800000 */
[----:B------:R-:W1:Y:S02]  /*8950*/  LDCU.64 UR4, c[0x0][0x890] ;  /* 0x00011200ff0477ac */ /* 0x000e640008000a00 */
[----:B-1----:R-:W-:-:S04]  /*8960*/  UISETP.NE.U32.AND UP0, UPT, UR4, URZ, UPT ;  /* 0x000000ff0400728c */ /* 0x002fc8000bf05070 */
[----:B------:R-:W-:-:S09]  /*8970*/  UISETP.NE.AND.EX UP0, UPT, UR5, URZ, UPT, UP0 ;  /* 0x000000ff0500728c */ /* 0x000fd2000bf05300 */
[----:B------:R-:W-:Y:S05]  /*8980*/  BRA.U UP0, `(.L_x_148) ;  /* 0x00000001000c7547 */ /* 0x000fea000b800000 */
[----:B------:R-:W-:-:S13]  /*8990*/  FSETP.NEU.AND P0, PT, R35, RZ, PT ;  /* 0x000000ff2300720b */ /* 0x000fda0003f0d000 */
[----:B------:R-:W-:Y:S05]  /*89a0*/  @!P0 EXIT ;  /* 0x000000000000894d */ /* 0x000fea0003800000 */
[----:B------:R-:W-:Y:S05]  /*89b0*/  BRA `(.L_x_147) ;  /* 0x00000000002c7947 */ /* 0x000fea0003800000 */
.L_x_148:
[----:B------:R-:W-:Y:S01]  /*89c0*/  ISETP.NE.AND P0, PT, R75, RZ, PT ;  /* 0x000000ff4b00720c */ /* 0x000fe20003f05270 */
[----:B------:R-:W-:-:S12]  /*89d0*/  BSSY.RECONVERGENT B0, `(.L_x_147) ;  /* 0x0000009000007945 */ /* 0x000fd80003800200 */
[----:B------:R-:W-:Y:S05]  /*89e0*/  @P0 BRA `(.L_x_149) ;  /* 0x0000000000140947 */ /* 0x000fea0003800000 */
[----:B------:R-:W1:Y:S02]  /*89f0*/  LDCU.64 UR4, c[0x0][0x888] ;  /* 0x00011100ff0477ac */ /* 0x000e640008000a00 */
[----:B-1----:R-:W-:-:S04]  /*8a00*/  ISETP.NE.U32.AND P0, PT, RZ, UR4, PT ;  /* 0x00000004ff007c0c */ /* 0x002fc8000bf05070 */
[----:B------:R-:W-:-:S13]  /*8a10*/  ISETP.NE.AND.EX P0, PT, RZ, UR5, PT, P0 ;  /* 0x00000005ff007c0c */ /* 0x000fda000bf05300 */
[----:B------:R-:W-:Y:S05]  /*8a20*/  @!P0 EXIT ;  /* 0x000000000000894d */ /* 0x000fea0003800000 */
[----:B------:R-:W-:Y:S05]  /*8a30*/  BRA `(.L_x_150) ;  /* 0x0000000000087947 */ /* 0x000fea0003800000 */
.L_x_149:
[----:B------:R-:W-:-:S13]  /*8a40*/  FSETP.NEU.AND P0, PT, R35, RZ, PT ;  /* 0x000000ff2300720b */ /* 0x000fda0003f0d000 */
[----:B------:R-:W-:Y:S05]  /*8a50*/  @!P0 EXIT ;  /* 0x000000000000894d */ /* 0x000fea0003800000 */
.L_x_150:
[----:B------:R-:W-:Y:S05]  /*8a60*/  BSYNC.RECONVERGENT B0 ;  /* 0x0000000000007941 */ /* 0x000fea0003800200 */
.L_x_147:
[----:B------:R-:W-:Y:S01]  /*8a70*/  ULEA UR4, UR51, UR48, 0x3 ;  /* 0x0000003033047291 */ /* 0x000fe2000f8e18ff */
[----:B------:R-:W-:-:S04]  /*8a80*/  DEPBAR.LE SB0, 0x0 ;  /* 0x000080000000791a */ /* 0x000fc80000000000 */
[----:B------:R-:W-:-:S04]  /*8a90*/  UIADD3 UR4, UPT, UPT, UR4, 0x80, URZ ;  /* 0x0000008004047890 */ /* 0x000fc8000fffe0ff */
[----:B------:R-:W-:-:S09]  /*8aa0*/  UPRMT UR4, UR37, 0x654, UR4 ;  /* 0x0000065425047896 */ /* 0x000fd20008000004 */
[----:B------:R-:W-:Y:S01]  /*8ab0*/  SYNCS.ARRIVE.TRANS64.RED.A1T0 RZ, [UR4], RZ ;  /* 0x000000ffffff79a7 */ /* 0x000fe20008100404 */
[----:B------:R-:W-:Y:S05]  /*8ac0*/  EXIT ;  /* 0x000000000000794d */ /* 0x000fea0003800000 */
.L_x_24:
[----:B--2---:R2:W4:Y:S02]  /*8ad0*/  SYNCS.PHASECHK.TRANS64.TRYWAIT P0, [R3+URZ+0x120], R2 ;  /* 0x00012002030075a7 */ /* 0x00452400080011ff */
[----:B----4-:R-:W-:Y:S05]  /*8ae0*/  @!P0 NANOSLEEP.SYNCS 0x989680 ;  /* 0x009896800000895d */ /* 0x010fea0003900000 */
[----:B------:R-:W4:Y:S02]  /*8af0*/  @!P0 SYNCS.PHASECHK.TRANS64 P0, [R3+URZ+0x120], R2 ;  /* 0x00012002030085a7 */ /* 0x000f2400080010ff */
[----:B----4-:R-:W-:Y:S05]  /*8b00*/  @!P0 BRA `(.L_x_24) ;  /* 0xfffffffc00f08947 */ /* 0x010fea000383ffff */
[----:B------:R-:W-:Y:S05]  /*8b10*/  BRA `(.L_x_151) ;  /* 0xffffff8c00907947 */ /* 0x000fea000383ffff */
.L_x_27:
[----:B-1----:R-:W-:-:S07]  /*8b20*/  MOV R2, UR33 ;  /* 0x0000002100027c02 */ /* 0x002fce0008000f00 */
.L_x_152:
[----:B-1----:R1:W2:Y:S02]  /*8b30*/  SYNCS.PHASECHK.TRANS64.TRYWAIT P0, [R2+URZ+0x30], R5 ;  /* 0x00003005020075a7 */ /* 0x0022a400080011ff */
[----:B--2---:R-:W-:Y:S05]  /*8b40*/  @!P0 NANOSLEEP.SYNCS 0x989680 ;  /* 0x009896800000895d */ /* 0x004fea0003900000 */
[----:B------:R-:W2:Y:S02]  /*8b50*/  @!P0 SYNCS.PHASECHK.TRANS64 P0, [R2+URZ+0x30], R5 ;  /* 0x00003005020085a7 */ /* 0x000ea400080010ff */
[----:B--2---:R-:W-:Y:S05]  /*8b60*/  @!P0 BRA `(.L_x_152) ;  /* 0xfffffffc00f08947 */ /* 0x004fea000383ffff */
[----:B------:R-:W-:Y:S05]  /*8b70*/  BRA `(.L_x_26) ;  /* 0xffffff8c00f87947 */ /* 0x000fea000383ffff */
.L_x_34:
[----:B-1----:R-:W-:-:S07]  /*8b80*/  MOV R2, UR17 ;  /* 0x0000001100027c02 */ /* 0x002fce0008000f00 */
.L_x_153:
[----:B-1----:R1:W2:Y:S02]  /*8b90*/  SYNCS.PHASECHK.TRANS64.TRYWAIT P0, [R2+URZ+0x30], R5 ;  /* 0x00003005020075a7 */ /* 0x0022a400080011ff */
[----:B--2---:R-:W-:Y:S05]  /*8ba0*/  @!P0 NANOSLEEP.SYNCS 0x989680 ;  /* 0x009896800000895d */ /* 0x004fea0003900000 */
[----:B------:R-:W2:Y:S02]  /*8bb0*/  @!P0 SYNCS.PHASECHK.TRANS64 P0, [R2+URZ+0x30], R5 ;  /* 0x00003005020085a7 */ /* 0x000ea400080010ff */
[----:B--2---:R-:W-:Y:S05]  /*8bc0*/  @!P0 BRA `(.L_x_153) ;  /* 0xfffffffc00f08947 */ /* 0x004fea000383ffff */
[----:B------:R-:W-:Y:S05]  /*8bd0*/  BRA `(.L_x_33) ;  /* 0xffffff9000bc7947 */ /* 0x000fea000383ffff */
.L_x_39:
[----:B-1----:R1:W2:Y:S02]  /*8be0*/  SYNCS.PHASECHK.TRANS64.TRYWAIT P0, [R2+URZ+0xb0], R3 ;  /* 0x0000b003020075a7 */ /* 0x0022a400080011ff */
[----:B--2---:R-:W-:Y:S05]  /*8bf0*/  @!P0 NANOSLEEP.SYNCS 0x989680 ;  /* 0x009896800000895d */ /* 0x004fea0003900000 */
[----:B------:R-:W2:Y:S02]  /*8c00*/  @!P0 SYNCS.PHASECHK.TRANS64 P0, [R2+URZ+0xb0], R3 ;  /* 0x0000b003020085a7 */ /* 0x000ea400080010ff */
[----:B--2---:R-:W-:Y:S05]  /*8c10*/  @!P0 BRA `(.L_x_39) ;  /* 0xfffffffc00f08947 */ /* 0x004fea000383ffff */
[----:B------:R-:W-:Y:S05]  /*8c20*/  BRA `(.L_x_154) ;  /* 0xffffff9400687947 */ /* 0x000fea000383ffff */
.L_x_43:
[----:B---3--:R-:W-:-:S07]  /*8c30*/  MOV R0, UR4 ;  /* 0x0000000400007c02 */ /* 0x008fce0008000f00 */
.L_x_155:
[----:B-1----:R1:W2:Y:S02]  /*8c40*/  SYNCS.PHASECHK.TRANS64.TRYWAIT P0, [R0+URZ], R3 ;  /* 0x00000003000075a7 */ /* 0x0022a400080011ff */
[----:B--2---:R-:W-:Y:S05]  /*8c50*/  @!P0 NANOSLEEP.SYNCS 0x989680 ;  /* 0x009896800000895d */ /* 0x004fea0003900000 */
[----:B------:R-:W2:Y:S02]  /*8c60*/  @!P0 SYNCS.PHASECHK.TRANS64 P0, [R0+URZ], R3 ;  /* 0x00000003000085a7 */ /* 0x000ea400080010ff */
[----:B--2---:R-:W-:Y:S05]  /*8c70*/  @!P0 BRA `(.L_x_155) ;  /* 0xfffffffc00f08947 */ /* 0x004fea000383ffff */
[----:B------:R-:W-:Y:S05]  /*8c80*/  BRA `(.L_x_156) ;  /* 0xffffff9800d87947 */ /* 0x000fea000383ffff */
.L_x_44:
[----:B---3--:R-:W-:-:S07]  /*8c90*/  MOV R0, UR4 ;  /* 0x0000000400007c02 */ /* 0x008fce0008000f00 */
.L_x_157:
[----:B-1----:R1:W2:Y:S02]  /*8ca0*/  SYNCS.PHASECHK.TRANS64.TRYWAIT P0, [R0+URZ], R3 ;  /* 0x00000003000075a7 */ /* 0x0022a400080011ff */
[----:B--2---:R-:W-:Y:S05]  /*8cb0*/  @!P0 NANOSLEEP.SYNCS 0x989680 ;  /* 0x009896800000895d */ /* 0x004fea0003900000 */
[----:B------:R-:W2:Y:S02]  /*8cc0*/  @!P0 SYNCS.PHASECHK.TRANS64 P0, [R0+URZ], R3 ;  /* 0x00000003000085a7 */ /* 0x000ea400080010ff */
[----:B--2---:R-:W-:Y:S05]  /*8cd0*/  @!P0 BRA `(.L_x_157) ;  /* 0xfffffffc00f08947 */ /* 0x004fea000383ffff */
[----:B------:R-:W-:Y:S05]  /*8ce0*/  BRA `(.L_x_158) ;  /* 0xffffff9800e47947 */ /* 0x000fea000383ffff */
.L_x_45:
[----:B---3--:R-:W-:-:S07]  /*8cf0*/  MOV R0, UR4 ;  /* 0x0000000400007c02 */ /* 0x008fce0008000f00 */
.L_x_159:
[----:B-1----:R1:W2:Y:S02]  /*8d00*/  SYNCS.PHASECHK.TRANS64.TRYWAIT P0, [R0+URZ], R3 ;  /* 0x00000003000075a7 */ /* 0x0022a400080011ff */
[----:B--2---:R-:W-:Y:S05]  /*8d10*/  @!P0 NANOSLEEP.SYNCS 0x989680 ;  /* 0x009896800000895d */ /* 0x004fea0003900000 */
[----:B------:R-:W2:Y:S02]  /*8d20*/  @!P0 SYNCS.PHASECHK.TRANS64 P0, [R0+URZ], R3 ;  /* 0x00000003000085a7 */ /* 0x000ea400080010ff */
[----:B--2---:R-:W-:Y:S05]  /*8d30*/  @!P0 BRA `(.L_x_159) ;  /* 0xfffffffc00f08947 */ /* 0x004fea000383ffff */
[----:B------:R-:W-:Y:S05]  /*8d40*/  BRA `(.L_x_160) ;  /* 0xffffff9800f07947 */ /* 0x000fea000383ffff */
.L_x_46:
[----:B---3--:R-:W-:-:S07]  /*8d50*/  MOV R0, UR4 ;  /* 0x0000000400007c02 */ /* 0x008fce0008000f00 */
.L_x_161:
[----:B-1----:R1:W2:Y:S02]  /*8d60*/  SYNCS.PHASECHK.TRANS64.TRYWAIT P0, [R0+URZ], R3 ;  /* 0x00000003000075a7 */ /* 0x0022a400080011ff */
[----:B--2---:R-:W-:Y:S05]  /*8d70*/  @!P0 NANOSLEEP.SYNCS 0x989680 ;  /* 0x009896800000895d */ /* 0x004fea0003900000 */
[----:B------:R-:W2:Y:S02]  /*8d80*/  @!P0 SYNCS.PHASECHK.TRANS64 P0, [R0+URZ], R3 ;  /* 0x00000003000085a7 */ /* 0x000ea400080010ff */
[----:B--2---:R-:W-:Y:S05]  /*8d90*/  @!P0 BRA `(.L_x_161) ;  /* 0xfffffffc00f08947 */ /* 0x004fea000383ffff */
[----:B------:R-:W-:Y:S05]  /*8da0*/  BRA `(.L_x_162) ;  /* 0xffffff9800fc7947 */ /* 0x000fea000383ffff */
.L_x_47:
[----:B---3--:R-:W-:-:S07]  /*8db0*/  MOV R0, UR4 ;  /* 0x0000000400007c02 */ /* 0x008fce0008000f00 */
.L_x_163:
[----:B-1----:R1:W2:Y:S02]  /*8dc0*/  SYNCS.PHASECHK.TRANS64.TRYWAIT P0, [R0+URZ], R3 ;  /* 0x00000003000075a7 */ /* 0x0022a400080011ff */
[----:B--2---:R-:W-:Y:S05]  /*8dd0*/  @!P0 NANOSLEEP.SYNCS 0x989680 ;  /* 0x009896800000895d */ /* 0x004fea0003900000 */
[----:B------:R-:W2:Y:S02]  /*8de0*/  @!P0 SYNCS.PHASECHK.TRANS64 P0, [R0+URZ], R3 ;  /* 0x00000003000085a7 */ /* 0x000ea400080010ff */
[----:B--2---:R-:W-:Y:S05]  /*8df0*/  @!P0 BRA `(.L_x_163) ;  /* 0xfffffffc00f08947 */ /* 0x004fea000383ffff */
[----:B------:R-:W-:Y:S05]  /*8e00*/  BRA `(.L_x_164) ;  /* 0xffffff9c00087947 */ /* 0x000fea000383ffff */
.L_x_50:
[----:B-1----:R1:W2:Y:S02]  /*8e10*/  SYNCS.PHASECHK.TRANS64.TRYWAIT P0, [R0+URZ+0x110], R5 ;  /* 0x00011005000075a7 */ /* 0x0022a400080011ff */
[----:B--2---:R-:W-:Y:S05]  /*8e20*/  @!P0 NANOSLEEP.SYNCS 0x989680 ;  /* 0x009896800000895d */ /* 0x004fea0003900000 */
[----:B------:R-:W2:Y:S02]  /*8e30*/  @!P0 SYNCS.PHASECHK.TRANS64 P0, [R0+URZ+0x110], R5 ;  /* 0x00011005000085a7 */ /* 0x000ea400080010ff */
[----:B--2---:R-:W-:Y:S05]  /*8e40*/  @!P0 BRA `(.L_x_50) ;  /* 0xfffffffc00f08947 */ /* 0x004fea000383ffff */
[----:B------:R-:W-:Y:S05]  /*8e50*/  BRA `(.L_x_165) ;  /* 0xffffff9c00687947 */ /* 0x000fea000383ffff */
.L_x_51:
[----:B------:R-:W-:-:S07]  /*8e60*/  MOV R0, UR5 ;  /* 0x0000000500007c02 */ /* 0x000fce0008000f00 */
.L_x_166:
[----:B-1----:R1:W2:Y:S02]  /*8e70*/  SYNCS.PHASECHK.TRANS64.TRYWAIT P0, [R0+URZ+0xc0], R7 ;  /* 0x0000c007000075a7 */ /* 0x0022a400080011ff */
[----:B--2---:R-:W-:Y:S05]  /*8e80*/  @!P0 NANOSLEEP.SYNCS 0x989680 ;  /* 0x009896800000895d */ /* 0x004fea0003900000 */
[----:B------:R-:W2:Y:S02]  /*8e90*/  @!P0 SYNCS.PHASECHK.TRANS64 P0, [R0+URZ+0xc0], R7 ;  /* 0x0000c007000085a7 */ /* 0x000ea400080010ff */
[----:B--2---:R-:W-:Y:S05]  /*8ea0*/  @!P0 BRA `(.L_x_166) ;  /* 0xfffffffc00f08947 */ /* 0x004fea000383ffff */
[----:B------:R-:W-:Y:S05]  /*8eb0*/  BRA `(.L_x_167) ;  /* 0xffffff9c00787947 */ /* 0x000fea000383ffff */
.L_x_52:
[----:B-1----:R1:W2:Y:S02]  /*8ec0*/  SYNCS.PHASECHK.TRANS64.TRYWAIT P1, [R0+URZ+0xb0], R5 ;  /* 0x0000b005000075a7 */ /* 0x0022a400080211ff */
[----:B--2---:R-:W-:Y:S05]  /*8ed0*/  @!P1 NANOSLEEP.SYNCS 0x989680 ;  /* 0x009896800000995d */ /* 0x004fea0003900000 */
[----:B------:R-:W2:Y:S02]  /*8ee0*/  @!P1 SYNCS.PHASECHK.TRANS64 P1, [R0+URZ+0xb0], R5 ;  /* 0x0000b005000095a7 */ /* 0x000ea400080210ff */
[----:B--2---:R-:W-:Y:S05]  /*8ef0*/  @!P1 BRA `(.L_x_52) ;  /* 0xfffffffc00f09947 */ /* 0x004fea000383ffff */
[----:B------:R-:W-:Y:S05]  /*8f00*/  BRA `(.L_x_168) ;  /* 0xffffff9c00a87947 */ /* 0x000fea000383ffff */
.L_x_55:
[----:B------:R-:W-:-:S07]  /*8f10*/  MOV R0, UR5 ;  /* 0x0000000500007c02 */ /* 0x000fce0008000f00 */
.L_x_169:
[----:B-1----:R1:W2:Y:S02]  /*8f20*/  SYNCS.PHASECHK.TRANS64.TRYWAIT P0, [R0+URZ+0xc0], R3 ;  /* 0x0000c003000075a7 */ /* 0x0022a400080011ff */
[----:B--2---:R-:W-:Y:S05]  /*8f30*/  @!P0 NANOSLEEP.SYNCS 0x989680 ;  /* 0x009896800000895d */ /* 0x004fea0003900000 */
[----:B------:R-:W2:Y:S02]  /*8f40*/  @!P0 SYNCS.PHASECHK.TRANS64 P0, [R0+URZ+0xc0], R3 ;  /* 0x0000c003000085a7 */ /* 0x000ea400080010ff */
[----:B--2---:R-:W-:Y:S05]  /*8f50*/  @!P0 BRA `(.L_x_169) ;  /* 0xfffffffc00f08947 */ /* 0x004fea000383ffff */
[----:B------:R-:W-:Y:S05]  /*8f60*/  BRA `(.L_x_54) ;  /* 0xffffff9c00fc7947 */ /* 0x000fea000383ffff */
.L_x_64:
[----:B-1----:R-:W-:-:S04]  /*8f70*/  MOV R4, UR4 ;  /* 0x0000000400047c02 */ /* 0x002fc80008000f00 */
[----:B------:R1:W2:Y:S03]  /*8f80*/  SYNCS.PHASECHK.TRANS64.TRYWAIT P0, [R4+URZ+0x8], R5 ;  /* 0x00000805040075a7 */ /* 0x0002a600080011ff */
[----:B--2---:R-:W-:Y:S05]  /*8f90*/  @!P0 NANOSLEEP.SYNCS 0x989680 ;  /* 0x009896800000895d */ /* 0x004fea0003900000 */
[----:B------:R-:W2:Y:S02]  /*8fa0*/  @!P0 SYNCS.PHASECHK.TRANS64 P0, [R4+URZ+0x8], R5 ;  /* 0x00000805040085a7 */ /* 0x000ea400080010ff */
[----:B--2---:R-:W-:Y:S05]  /*8fb0*/  @!P0 BRA `(.L_x_64) ;  /* 0xfffffffc00ec8947 */ /* 0x004fea000383ffff */
[----:B------:R-:W-:Y:S05]  /*8fc0*/  BRA `(.L_x_63) ;  /* 0xffffffa000b07947 */ /* 0x000fea000383ffff */
.L_x_66:
[----:B------:R-:W-:Y:S01]  /*8fd0*/  BSSY B0, `(.L_x_170) ;  /* 0x0000006000007945 */ /* 0x000fe20003800000 */
[----:B------:R-:W-:-:S07]  /*8fe0*/  MOV R15, 0xffffffff ;  /* 0xffffffff000f7802 */ /* 0x000fce0000000f00 */
[----:B-1---5:R-:W-:Y:S05]  /*8ff0*/  WARPSYNC.COLLECTIVE R15, `(.L_x_171) ;  /* 0x000000000f0c7348 */ /* 0x022fea0003c00000 */
[----:B------:R-:W-:Y:S02]  /*9000*/  ELECT P6, UR79, PT ;  /* 0x00000000004f782f */ /* 0x000fe400038c0000 */
[----:B------:R-:W-:Y:S01]  /*9010*/  MOV R14, UR79 ;  /* 0x0000004f000e7c02 */ /* 0x000fe20008000f00 */
[----:B-1---5:R-:W-:Y:S10]  /*9020*/  ENDCOLLECTIVE ;  /* 0x000000000000791b */ /* 0x022ff40003800000 */
.L_x_171:
[----:B------:R-:W-:Y:S05]  /*9030*/  BSYNC B0 ;  /* 0x0000000000007941 */ /* 0x000fea0003800000 */
.L_x_170:
[----:B------:R-:W-:Y:S05]  /*9040*/  BRA `(.L_x_172) ;  /* 0xffffffa000e07947 */ /* 0x000fea000383ffff */
.L_x_68:
[----:B-1----:R-:W-:-:S04]  /*9050*/  MOV R2, UR4 ;  /* 0x0000000400027c02 */ /* 0x002fc80008000f00 */
[----:B------:R1:W2:Y:S03]  /*9060*/  SYNCS.PHASECHK.TRANS64.TRYWAIT P0, [R2+URZ+0x8], R3 ;  /* 0x00000803020075a7 */ /* 0x0002a600080011ff */
[----:B--2---:R-:W-:Y:S05]  /*9070*/  @!P0 NANOSLEEP.SYNCS 0x989680 ;  /* 0x009896800000895d */ /* 0x004fea0003900000 */
[----:B------:R-:W2:Y:S02]  /*9080*/  @!P0 SYNCS.PHASECHK.TRANS64 P0, [R2+URZ+0x8], R3 ;  /* 0x00000803020085a7 */ /* 0x000ea400080010ff */
[----:B--2---:R-:W-:Y:S05]  /*9090*/  @!P0 BRA `(.L_x_68) ;  /* 0xfffffffc00ec8947 */ /* 0x004fea000383ffff */
[----:B------:R-:W-:Y:S05]  /*90a0*/  BRA `(.L_x_67) ;  /* 0xffffffa000e47947 */ /* 0x000fea000383ffff */
.L_x_69:
[----:B-1----:R1:W2:Y:S02]  /*90b0*/  SYNCS.PHASECHK.TRANS64.TRYWAIT P0, [R0+URZ+0xb0], R5 ;  /* 0x0000b005000075a7 */ /* 0x0022a400080011ff */
[----:B--2---:R-:W-:Y:S05]  /*90c0*/  @!P0 NANOSLEEP.SYNCS 0x989680 ;  /* 0x009896800000895d */ /* 0x004fea0003900000 */
[----:B------:R-:W2:Y:S02]  /*90d0*/  @!P0 SYNCS.PHASECHK.TRANS64 P0, [R0+URZ+0xb0], R5 ;  /* 0x0000b005000085a7 */ /* 0x000ea400080010ff */
[----:B--2---:R-:W-:Y:S05]  /*90e0*/  @!P0 BRA `(.L_x_69) ;  /* 0xfffffffc00f08947 */ /* 0x004fea000383ffff */
[----:B------:R-:W-:Y:S05]  /*90f0*/  BRA `(.L_x_173) ;  /* 0xffffffa400c87947 */ /* 0x000fea000383ffff */
.L_x_71:
[----:B------:R-:W-:-:S07]  /*9100*/  MOV R0, UR7 ;  /* 0x0000000700007c02 */ /* 0x000fce0008000f00 */
.L_x_174:
[----:B-1----:R1:W2:Y:S02]  /*9110*/  SYNCS.PHASECHK.TRANS64.TRYWAIT P0, [R0+URZ+0xf0], R5 ;  /* 0x0000f005000075a7 */ /* 0x0022a400080011ff */
[----:B--2---:R-:W-:Y:S05]  /*9120*/  @!P0 NANOSLEEP.SYNCS 0x989680 ;  /* 0x009896800000895d */ /* 0x004fea0003900000 */
[----:B------:R-:W2:Y:S02]  /*9130*/  @!P0 SYNCS.PHASECHK.TRANS64 P0, [R0+URZ+0xf0], R5 ;  /* 0x0000f005000085a7 */ /* 0x000ea400080010ff */
[----:B--2---:R-:W-:Y:S05]  /*9140*/  @!P0 BRA `(.L_x_174) ;  /* 0xfffffffc00f08947 */ /* 0x004fea000383ffff */
[----:B------:R-:W-:Y:S05]  /*9150*/  BRA `(.L_x_175) ;  /* 0xffffffa800147947 */ /* 0x000fea000383ffff */
.L_x_74:
[----:B------:R-:W-:Y:S07]  /*9160*/  MOV R0, UR6 ;  /* 0x0000000600007c02 */ /* 0x000fee0008000f00 */
.L_x_176:
[----:B-1----:R1:W2:Y:S02]  /*9170*/  SYNCS.PHASECHK.TRANS64.TRYWAIT P0, [R0+URZ], R5 ;  /* 0x00000005000075a7 */ /* 0x0022a400080011ff */
[----:B--2---:R-:W-:Y:S05]  /*9180*/  @!P0 NANOSLEEP.SYNCS 0x989680 ;  /* 0x009896800000895d */ /* 0x004fea0003900000 */
[----:B------:R-:W2:Y:S02]  /*9190*/  @!P0 SYNCS.PHASECHK.TRANS64 P0, [R0+URZ], R5 ;  /* 0x00000005000085a7 */ /* 0x000ea400080010ff */
[----:B--2---:R-:W-:Y:S05]  /*91a0*/  @!P0 BRA `(.L_x_176) ;  /* 0xfffffffc00f08947 */ /* 0x004fea000383ffff */
[----:B------:R-:W-:Y:S05]  /*91b0*/  BRA `(.L_x_73) ;  /* 0xffffffa800287947 */ /* 0x000fea000383ffff */
.L_x_78:
[----:B-1----:R-:W-:-:S07]  /*91c0*/  MOV R0, UR7 ;  /* 0x0000000700007c02 */ /* 0x002fce0008000f00 */
.L_x_177:
[----:B-1----:R1:W2:Y:S02]  /*91d0*/  SYNCS.PHASECHK.TRANS64.TRYWAIT P0, [R0+URZ], R3 ;  /* 0x00000003000075a7 */ /* 0x0022a400080011ff */
[----:B--2---:R-:W-:Y:S05]  /*91e0*/  @!P0 NANOSLEEP.SYNCS 0x989680 ;  /* 0x009896800000895d */ /* 0x004fea0003900000 */
[----:B------:R-:W2:Y:S02]  /*91f0*/  @!P0 SYNCS.PHASECHK.TRANS64 P0, [R0+URZ], R3 ;  /* 0x00000003000085a7 */ /* 0x000ea400080010ff */
[----:B--2---:R-:W-:Y:S05]  /*9200*/  @!P0 BRA `(.L_x_177) ;  /* 0xfffffffc00f08947 */ /* 0x004fea000383ffff */
[----:B------:R-:W-:Y:S05]  /*9210*/  BRA `(.L_x_178) ;  /* 0xffffffac001c7947 */ /* 0x000fea000383ffff */
.L_x_79:
[----:B------:R-:W-:-:S07]  /*9220*/  MOV R0, UR7 ;  /* 0x0000000700007c02 */ /* 0x000fce0008000f00 */
.L_x_179:
[----:B-1----:R1:W2:Y:S02]  /*9230*/  SYNCS.PHASECHK.TRANS64.TRYWAIT P0, [R0+URZ], R3 ;  /* 0x00000003000075a7 */ /* 0x0022a400080011ff */
[----:B--2---:R-:W-:Y:S05]  /*9240*/  @!P0 NANOSLEEP.SYNCS 0x989680 ;  /* 0x009896800000895d */ /* 0x004fea0003900000 */
[----:B------:R-:W2:Y:S02]  /*9250*/  @!P0 SYNCS.PHASECHK.TRANS64 P0, [R0+URZ], R3 ;  /* 0x00000003000085a7 */ /* 0x000ea400080010ff */
[----:B--2---:R-:W-:Y:S05]  /*9260*/  @!P0 BRA `(.L_x_179) ;  /* 0xfffffffc00f08947 */ /* 0x004fea000383ffff */
[----:B------:R-:W-:Y:S05]  /*9270*/  BRA `(.L_x_180) ;  /* 0xffffffac00287947 */ /* 0x000fea000383ffff */
.L_x_80:
[----:B------:R-:W-:-:S07]  /*9280*/  MOV R0, UR7 ;  /* 0x0000000700007c02 */ /* 0x000fce0008000f00 */
.L_x_181:
[----:B-1----:R1:W2:Y:S02]  /*9290*/  SYNCS.PHASECHK.TRANS64.TRYWAIT P0, [R0+URZ], R3 ;  /* 0x00000003000075a7 */ /* 0x0022a400080011ff */
[----:B--2---:R-:W-:Y:S05]  /*92a0*/  @!P0 NANOSLEEP.SYNCS 0x989680 ;  /* 0x009896800000895d */ /* 0x004fea0003900000 */
[----:B------:R-:W2:Y:S02]  /*92b0*/  @!P0 SYNCS.PHASECHK.TRANS64 P0, [R0+URZ], R3 ;  /* 0x00000003000085a7 */ /* 0x000ea400080010ff */
[----:B--2---:R-:W-:Y:S05]  /*92c0*/  @!P0 BRA `(.L_x_181) ;  /* 0xfffffffc00f08947 */ /* 0x004fea000383ffff */
[----:B------:R-:W-:Y:S05]  /*92d0*/  BRA `(.L_x_182) ;  /* 0xffffffac00347947 */ /* 0x000fea000383ffff */
.L_x_83:
[----:B------:R-:W-:-:S07]  /*92e0*/  MOV R0, UR5 ;  /* 0x0000000500007c02 */ /* 0x000fce0008000f00 */
.L_x_183:
[----:B-1----:R1:W2:Y:S02]  /*92f0*/  SYNCS.PHASECHK.TRANS64.TRYWAIT P1, [R0+URZ+0x130], R3 ;  /* 0x00013003000075a7 */ /* 0x0022a400080211ff */
[----:B--2---:R-:W-:Y:S05]  /*9300*/  @!P1 NANOSLEEP.SYNCS 0x989680 ;  /* 0x009896800000995d */ /* 0x004fea0003900000 */
[----:B------:R-:W2:Y:S02]  /*9310*/  @!P1 SYNCS.PHASECHK.TRANS64 P1, [R0+URZ+0x130], R3 ;  /* 0x00013003000095a7 */ /* 0x000ea400080210ff */
[----:B--2---:R-:W-:Y:S05]  /*9320*/  @!P1 BRA `(.L_x_183) ;  /* 0xfffffffc00f09947 */ /* 0x004fea000383ffff */
[----:B------:R-:W-:Y:S05]  /*9330*/  BRA `(.L_x_184) ;  /* 0xffffffac00807947 */ /* 0x000fea000383ffff */
.L_x_88:
[----:B--2---:R2:W4:Y:S02]  /*9340*/  SYNCS.PHASECHK.TRANS64.TRYWAIT P0, [R0+URZ+0xb0], R3 ;  /* 0x0000b003000075a7 */ /* 0x00452400080011ff */
[----:B----4-:R-:W-:Y:S05]  /*9350*/  @!P0 NANOSLEEP.SYNCS 0x989680 ;  /* 0x009896800000895d */ /* 0x010fea0003900000 */
[----:B------:R-:W4:Y:S02]  /*9360*/  @!P0 SYNCS.PHASECHK.TRANS64 P0, [R0+URZ+0xb0], R3 ;  /* 0x0000b003000085a7 */ /* 0x000f2400080010ff */
[----:B----4-:R-:W-:Y:S05]  /*9370*/  @!P0 BRA `(.L_x_88) ;  /* 0xfffffffc00f08947 */ /* 0x010fea000383ffff */
[----:B------:R-:W-:Y:S05]  /*9380*/  BRA `(.L_x_185) ;  /* 0xffffffb000947947 */ /* 0x000fea000383ffff */
.L_x_91:
[----:B------:R-:W-:Y:S07]  /*9390*/  MOV R0, UR7 ;  /* 0x0000000700007c02 */ /* 0x000fee0008000f00 */
.L_x_186:
[----:B--2---:R2:W4:Y:S02]  /*93a0*/  SYNCS.PHASECHK.TRANS64.TRYWAIT P0, [R0+URZ+0xa8], R3 ;  /* 0x0000a803000075a7 */ /* 0x00452400080011ff */
[----:B----4-:R-:W-:Y:S05]  /*93b0*/  @!P0 NANOSLEEP.SYNCS 0x989680 ;  /* 0x009896800000895d */ /* 0x010fea0003900000 */
[----:B------:R-:W4:Y:S02]  /*93c0*/  @!P0 SYNCS.PHASECHK.TRANS64 P0, [R0+URZ+0xa8], R3 ;  /* 0x0000a803000085a7 */ /* 0x000f2400080010ff */
[----:B----4-:R-:W-:Y:S05]  /*93d0*/  @!P0 BRA `(.L_x_186) ;  /* 0xfffffffc00f08947 */ /* 0x010fea000383ffff */
[----:B------:R-:W-:Y:S05]  /*93e0*/  BRA `(.L_x_90) ;  /* 0xffffffb400747947 */ /* 0x000fea000383ffff */
.L_x_94:
[----:B------:R-:W-:Y:S07]  /*93f0*/  MOV R3, UR7 ;  /* 0x0000000700037c02 */ /* 0x000fee0008000f00 */
.L_x_187:
[----:B-1----:R1:W2:Y:S02]  /*9400*/  SYNCS.PHASECHK.TRANS64.TRYWAIT P0, [R3+URZ+0x80], R12 ;  /* 0x0000800c030075a7 */ /* 0x0022a400080011ff */
[----:B--2---:R-:W-:Y:S05]  /*9410*/  @!P0 NANOSLEEP.SYNCS 0x989680 ;  /* 0x009896800000895d */ /* 0x004fea0003900000 */
[----:B------:R-:W2:Y:S02]  /*9420*/  @!P0 SYNCS.PHASECHK.TRANS64 P0, [R3+URZ+0x80], R12 ;  /* 0x0000800c030085a7 */ /* 0x000ea400080010ff */
[----:B--2---:R-:W-:Y:S05]  /*9430*/  @!P0 BRA `(.L_x_187) ;  /* 0xfffffffc00f08947 */ /* 0x004fea000383ffff */
[----:B------:R-:W-:Y:S05]  /*9440*/  BRA `(.L_x_188) ;  /* 0xffffffb400ec7947 */ /* 0x000fea000383ffff */
.L_x_95:
[----:B-1----:R-:W-:Y:S07]  /*9450*/  MOV R3, UR7 ;  /* 0x0000000700037c02 */ /* 0x002fee0008000f00 */
.L_x_189:
[----:B-1----:R1:W2:Y:S02]  /*9460*/  SYNCS.PHASECHK.TRANS64.TRYWAIT P0, [R3+URZ+0x88], R12 ;  /* 0x0000880c030075a7 */ /* 0x0022a400080011ff */
[----:B--2---:R-:W-:Y:S05]  /*9470*/  @!P0 NANOSLEEP.SYNCS 0x989680 ;  /* 0x009896800000895d */ /* 0x004fea0003900000 */
[----:B------:R-:W2:Y:S02]  /*9480*/  @!P0 SYNCS.PHASECHK.TRANS64 P0, [R3+URZ+0x88], R12 ;  /* 0x0000880c030085a7 */ /* 0x000ea400080010ff */
[----:B--2---:R-:W-:Y:S05]  /*9490*/  @!P0 BRA `(.L_x_189) ;  /* 0xfffffffc00f08947 */ /* 0x004fea000383ffff */
[----:B------:R-:W-:Y:S05]  /*94a0*/  BRA `(.L_x_190) ;  /* 0xffffffb800487947 */ /* 0x000fea000383ffff */
.L_x_96:
[----:B-1----:R-:W-:Y:S07]  /*94b0*/  MOV R3, UR7 ;  /* 0x0000000700037c02 */ /* 0x002fee0008000f00 */
.L_x_191:
[----:B-1----:R1:W2:Y:S02]  /*94c0*/  SYNCS.PHASECHK.TRANS64.TRYWAIT P0, [R3+URZ+0x90], R12 ;  /* 0x0000900c030075a7 */ /* 0x0022a400080011ff */
[----:B--2---:R-:W-:Y:S05]  /*94d0*/  @!P0 NANOSLEEP.SYNCS 0x989680 ;  /* 0x009896800000895d */ /* 0x004fea0003900000 */
[----:B------:R-:W2:Y:S02]  /*94e0*/  @!P0 SYNCS.PHASECHK.TRANS64 P0, [R3+URZ+0x90], R12 ;  /* 0x0000900c030085a7 */ /* 0x000ea400080010ff */
[----:B--2---:R-:W-:Y:S05]  /*94f0*/  @!P0 BRA `(.L_x_191) ;  /* 0xfffffffc00f08947 */ /* 0x004fea000383ffff */
[----:B------:R-:W-:Y:S05]  /*9500*/  BRA `(.L_x_192) ;  /* 0xffffffb800a47947 */ /* 0x000fea000383ffff */
.L_x_97:
[----:B------:R-:W-:Y:S07]  /*9510*/  MOV R3, UR7 ;  /* 0x0000000700037c02 */ /* 0x000fee0008000f00 */
.L_x_193:
[----:B-1----:R1:W2:Y:S02]  /*9520*/  SYNCS.PHASECHK.TRANS64.TRYWAIT P0, [R3+URZ+0x98], R12 ;  /* 0x0000980c030075a7 */ /* 0x0022a400080011ff */
[----:B--2---:R-:W-:Y:S05]  /*9530*/  @!P0 NANOSLEEP.SYNCS 0x989680 ;  /* 0x009896800000895d */ /* 0x004fea0003900000 */
[----:B------:R-:W2:Y:S02]  /*9540*/  @!P0 SYNCS.PHASECHK.TRANS64 P0, [R3+URZ+0x98], R12 ;  /* 0x0000980c030085a7 */ /* 0x000ea400080010ff */
[----:B--2---:R-:W-:Y:S05]  /*9550*/  @!P0 BRA `(.L_x_193) ;  /* 0xfffffffc00f08947 */ /* 0x004fea000383ffff */
[----:B------:R-:W-:Y:S05]  /*9560*/  BRA `(.L_x_194) ;  /* 0xffffffbc00447947 */ /* 0x000fea000383ffff */
.L_x_99:
[----:B------:R-:W-:-:S07]  /*9570*/  MOV R0, UR7 ;  /* 0x0000000700007c02 */ /* 0x000fce0008000f00 */
.L_x_195:
[----:B-1----:R1:W4:Y:S02]  /*9580*/  SYNCS.PHASECHK.TRANS64.TRYWAIT P0, [R0+URZ+0x80], R3 ;  /* 0x00008003000075a7 */ /* 0x00232400080011ff */
[----:B----4-:R-:W-:Y:S05]  /*9590*/  @!P0 NANOSLEEP.SYNCS 0x989680 ;  /* 0x009896800000895d */ /* 0x010fea0003900000 */
[----:B------:R-:W4:Y:S02]  /*95a0*/  @!P0 SYNCS.PHASECHK.TRANS64 P0, [R0+URZ+0x80], R3 ;  /* 0x00008003000085a7 */ /* 0x000f2400080010ff */
[----:B----4-:R-:W-:Y:S05]  /*95b0*/  @!P0 BRA `(.L_x_195) ;  /* 0xfffffffc00f08947 */ /* 0x010fea000383ffff */
[----:B------:R-:W-:Y:S05]  /*95c0*/  BRA `(.L_x_196) ;  /* 0xffffffbc00cc7947 */ /* 0x000fea000383ffff */
.L_x_100:
[----:B-1----:R-:W-:-:S07]  /*95d0*/  MOV R0, UR7 ;  /* 0x0000000700007c02 */ /* 0x002fce0008000f00 */
.L_x_197:
[----:B-1----:R1:W4:Y:S02]  /*95e0*/  SYNCS.PHASECHK.TRANS64.TRYWAIT P0, [R0+URZ+0x88], R3 ;  /* 0x00008803000075a7 */ /* 0x00232400080011ff */
[----:B----4-:R-:W-:Y:S05]  /*95f0*/  @!P0 NANOSLEEP.SYNCS 0x989680 ;  /* 0x009896800000895d */ /* 0x010fea0003900000 */
[----:B------:R-:W4:Y:S02]  /*9600*/  @!P0 SYNCS.PHASECHK.TRANS64 P0, [R0+URZ+0x88], R3 ;  /* 0x00008803000085a7 */ /* 0x000f2400080010ff */
[----:B----4-:R-:W-:Y:S05]  /*9610*/  @!P0 BRA `(.L_x_197) ;  /* 0xfffffffc00f08947 */ /* 0x010fea000383ffff */
[----:B------:R-:W-:Y:S05]  /*9620*/  BRA `(.L_x_198) ;  /* 0xffffffbc00bc7947 */ /* 0x000fea000383ffff */
.L_x_101:
[----:B-1----:R-:W-:-:S07]  /*9630*/  MOV R0, UR7 ;  /* 0x0000000700007c02 */ /* 0x002fce0008000f00 */
.L_x_199:
[----:B-1----:R1:W4:Y:S02]  /*9640*/  SYNCS.PHASECHK.TRANS64.TRYWAIT P0, [R0+URZ+0x90], R3 ;  /* 0x00009003000075a7 */ /* 0x00232400080011ff */
[----:B----4-:R-:W-:Y:S05]  /*9650*/  @!P0 NANOSLEEP.SYNCS 0x989680 ;  /* 0x009896800000895d */ /* 0x010fea0003900000 */
[----:B------:R-:W4:Y:S02]  /*9660*/  @!P0 SYNCS.PHASECHK.TRANS64 P0, [R0+URZ+0x90], R3 ;  /* 0x00009003000085a7 */ /* 0x000f2400080010ff */
[----:B----4-:R-:W-:Y:S05]  /*9670*/  @!P0 BRA `(.L_x_199) ;  /* 0xfffffffc00f08947 */ /* 0x010fea000383ffff */
[----:B------:R-:W-:Y:S05]  /*9680*/  BRA `(.L_x_200) ;  /* 0xffffffbc00ac7947 */ /* 0x000fea000383ffff */
.L_x_103:
[----:B--2---:R2:W3:Y:S02]  /*9690*/  SYNCS.PHASECHK.TRANS64.TRYWAIT P0, [R0+URZ+0xb0], R3 ;  /* 0x0000b003000075a7 */ /* 0x0044e400080011ff */
[----:B---3--:R-:W-:Y:S05]  /*96a0*/  @!P0 NANOSLEEP.SYNCS 0x989680 ;  /* 0x009896800000895d */ /* 0x008fea0003900000 */
[----:B------:R-:W3:Y:S02]  /*96b0*/  @!P0 SYNCS.PHASECHK.TRANS64 P0, [R0+URZ+0xb0], R3 ;  /* 0x0000b003000085a7 */ /* 0x000ee400080010ff */
[----:B---3--:R-:W-:Y:S05]  /*96c0*/  @!P0 BRA `(.L_x_103) ;  /* 0xfffffffc00f08947 */ /* 0x008fea000383ffff */
[----:B------:R-:W-:Y:S05]  /*96d0*/  BRA `(.L_x_201) ;  /* 0xffffffc0007c7947 */ /* 0x000fea000383ffff */
.L_x_114:
[----:B-1----:R-:W-:Y:S04]  /*96e0*/  MOV R0, UR48 ;  /* 0x0000003000007c02 */ /* 0x002fe80008000f00 */
[----:B------:R1:W3:Y:S03]  /*96f0*/  SYNCS.PHASECHK.TRANS64.TRYWAIT P1, [R0+URZ+0x60], R5 ;  /* 0x00006005000075a7 */ /* 0x0002e600080211ff */
[----:B---3--:R-:W-:Y:S05]  /*9700*/  @!P1 NANOSLEEP.SYNCS 0x989680 ;  /* 0x009896800000995d */ /* 0x008fea0003900000 */
[----:B------:R-:W3:Y:S02]  /*9710*/  @!P1 SYNCS.PHASECHK.TRANS64 P1, [R0+URZ+0x60], R5 ;  /* 0x00006005000095a7 */ /* 0x000ee400080210ff */
[----:B---3--:R-:W-:Y:S05]  /*9720*/  @!P1 BRA `(.L_x_114) ;  /* 0xfffffffc00ec9947 */ /* 0x008fea000383ffff */
[----:B------:R-:W-:Y:S05]  /*9730*/  BRA `(.L_x_113) ;  /* 0xffffffcc00847947 */ /* 0x000fea000383ffff */
.L_x_116:
[----:B-1----:R1:W4:Y:S02]  /*9740*/  SYNCS.PHASECHK.TRANS64.TRYWAIT P0, [R74+URZ+0xd0], R3 ;  /* 0x0000d0034a0075a7 */ /* 0x00232400080011ff */
[----:B----4-:R-:W-:Y:S05]  /*9750*/  @!P0 NANOSLEEP.SYNCS 0x989680 ;  /* 0x009896800000895d */ /* 0x010fea0003900000 */
[----:B------:R-:W4:Y:S02]  /*9760*/  @!P0 SYNCS.PHASECHK.TRANS64 P0, [R74+URZ+0xd0], R3 ;  /* 0x0000d0034a0085a7 */ /* 0x000f2400080010ff */
[----:B----4-:R-:W-:Y:S05]  /*9770*/  @!P0 BRA `(.L_x_116) ;  /* 0xfffffffc00f08947 */ /* 0x010fea000383ffff */
[----:B------:R-:W-:Y:S05]  /*9780*/  BRA `(.L_x_115) ;  /* 0xffffffcc00a47947 */ /* 0x000fea000383ffff */
.L_x_125:
[----:B--2---:R2:W3:Y:S02]  /*9790*/  SYNCS.PHASECHK.TRANS64.TRYWAIT P0, [R3+URZ+0x60], R0 ;  /* 0x00006000030075a7 */ /* 0x0044e400080011ff */
[----:B---3--:R-:W-:Y:S05]  /*97a0*/  @!P0 NANOSLEEP.SYNCS 0x989680 ;  /* 0x009896800000895d */ /* 0x008fea0003900000 */
[----:B------:R-:W3:Y:S02]  /*97b0*/  @!P0 SYNCS.PHASECHK.TRANS64 P0, [R3+URZ+0x60], R0 ;  /* 0x00006000030085a7 */ /* 0x000ee400080010ff */
[----:B---3--:R-:W-:Y:S05]  /*97c0*/  @!P0 BRA `(.L_x_125) ;  /* 0xfffffffc00f08947 */ /* 0x008fea000383ffff */
[----:B------:R-:W-:Y:S05]  /*97d0*/  BRA `(.L_x_124) ;  /* 0xffffffd400b07947 */ /* 0x000fea000383ffff */
.L_x_133:
[----:B--2---:R2:W3:Y:S02]  /*97e0*/  SYNCS.PHASECHK.TRANS64.TRYWAIT P0, [R83+URZ+0x60], R4 ;  /* 0x00006004530075a7 */ /* 0x0044e400080011ff */
[----:B---3--:R-:W-:Y:S05]  /*97f0*/  @!P0 NANOSLEEP.SYNCS 0x989680 ;  /* 0x009896800000895d */ /* 0x008fea0003900000 */
[----:B------:R-:W3:Y:S02]  /*9800*/  @!P0 SYNCS.PHASECHK.TRANS64 P0, [R83+URZ+0x60], R4 ;  /* 0x00006004530085a7 */ /* 0x000ee400080010ff */
[----:B---3--:R-:W-:Y:S05]  /*9810*/  @!P0 BRA `(.L_x_133) ;  /* 0xfffffffc00f08947 */ /* 0x008fea000383ffff */
[----:B------:R-:W-:Y:S05]  /*9820*/  BRA `(.L_x_132) ;  /* 0xffffffdc00cc7947 */ /* 0x000fea000383ffff */
.L_x_141:
[----:B--2---:R2:W3:Y:S02]  /*9830*/  SYNCS.PHASECHK.TRANS64.TRYWAIT P0, [R88+URZ+0x60], R3 ;  /* 0x00006003580075a7 */ /* 0x0044e400080011ff */
[----:B---3--:R-:W-:Y:S05]  /*9840*/  @!P0 NANOSLEEP.SYNCS 0x989680 ;  /* 0x009896800000895d */ /* 0x008fea0003900000 */
[----:B------:R-:W3:Y:S02]  /*9850*/  @!P0 SYNCS.PHASECHK.TRANS64 P0, [R88+URZ+0x60], R3 ;  /* 0x00006003580085a7 */ /* 0x000ee400080010ff */
[----:B---3--:R-:W-:Y:S05]  /*9860*/  @!P0 BRA `(.L_x_141) ;  /* 0xfffffffc00f08947 */ /* 0x008fea000383ffff */
[----:B------:R-:W-:Y:S05]  /*9870*/  BRA `(.L_x_140) ;  /* 0xffffffe400e87947 */ /* 0x000fea000383ffff */
        .weak           $__internal_0_$__cuda_sm10x_tcgen05_guardrail_trap_col_being_dealloced_not_returned_by_alloc
        .type           $__internal_0_$__cuda_sm10x_tcgen05_guardrail_trap_col_being_dealloced_not_returned_by_alloc,@function
        .size           $__internal_0_$__cuda_sm10x_tcgen05_guardrail_trap_col_being_dealloced_not_returned_by_alloc,($__internal_1_$__cuda_sm10x_tcgen05_guardrail_trap_phase_invalid_during_alloc - $__internal_0_$__cuda_sm10x_tcgen05_guardrail_trap_col_being_dealloced_not_returned_by_alloc)
$__internal_0_$__cuda_sm10x_tcgen05_guardrail_trap_col_being_dealloced_not_returned_by_alloc:
[----:B------:R-:W-:Y:S05]  /*9880*/  BPT.TRAP 0x1 ;  /* 0x000000040000795c */ /* 0x000fea0000300000 */
[----:B------:R-:W-:-:S04]  /*9890*/  HFMA2 R3, -RZ, RZ, 0, 0 ;  /* 0x00000000ff037431 */ /* 0x000fc800000001ff */
[----:B------:R-:W-:Y:S05]  /*98a0*/  RET.REL.NODEC R2 `(_ZN7cutlass13device_kernelINS_4gemm6kernel13GemmUniversalIN4cute5tupleIJiiiiEEENS1_10collective13CollectiveMmaINS1_35MainloopSm100TmaUmmaWarpSpecializedILi6ELi2ELi4ENS5_IJNS4_1CILi4EEENSA_ILi1EEESC_EEEEENS5_IJNSA_ILi128EEESF_NSA_ILi64EEEEEENS_6half_tENS5_IJSC_llEEESI_SJ_NS4_8TiledMMAINS4_8MMA_AtomIJNS4_26SM100_MMA_F16BF16_2x1SM_SSISI_SI_fLi128ELi128ELNS4_4UMMA5MajorE1ELSO_1ELNSN_7ScaleInE0ELSP_0EEEEEENS4_6LayoutINS5_IJSC_SC_SC_EEENS5_IJNSA_ILi0EEESU_SU_EEEEENS5_IJNS4_10UnderscoreESX_SX_EEEEENS4_18SM100_TMA_2SM_LOADENS4_14ComposedLayoutINS4_7SwizzleILi3ELi4ELi3EEENS4_18smem_ptr_flag_bitsILi16EEENSS_INS5_IJSG_NSA_ILi8EEEEEENS5_IJSC_SG_EEEEEEEvNS4_8identityENS4_28SM100_TMA_2SM_LOAD_MULTICASTES1A_vS1B_EENS_8epilogue10collective18CollectiveEpilogueINS1E_23Sm100TmaWarpSpecializedILi4ELi2ELi16ELb1ELb0EEEJNS5_IJSG_SF_SG_EEENS5_IJNSS_ISG_SC_EENSS_INS5_IJNSA_ILi16EEENSA_ILi2EEEEEES18_EEEEESI_NS5_IJlSC_lEEESI_S1Q_NS1E_6fusion15FusionCallbacksIS1I_NS1R_17LinearCombinationISI_fSI_fLNS_15FloatRoundStyleE2EEES1J_S1P_JEEENS4_5SM1004TMEM4LOAD26SM100_TMEM_LOAD_32dp32b16xENS4_13SM90_TMA_LOADENS11_INS12_ILi1ELi4ELi3EEES15_NSS_INS5_IJS16_S1L_EEENS5_IJS1L_SC_EEEEEEENS4_39AutoVectorizingCopyWithAssumedAlignmentILi128EEENS4_14SM90_TMA_STOREES26_S28_S28_EEEvvEEEEvNT_6ParamsE) ;  /* 0xffffff6402d47950 */ /* 0x000fea0003c3ffff */
        .weak           $__internal_1_$__cuda_sm10x_tcgen05_guardrail_trap_phase_invalid_during_alloc
        .type           $__internal_1_$__cuda_sm10x_tcgen05_guardrail_trap_phase_invalid_during_alloc,@function
        .size           $__internal_1_$__cuda_sm10x_tcgen05_guardrail_trap_phase_invalid_during_alloc,($__internal_2_$__cuda_sm10x_tcgen05_guardrail_trap_unallocated_columns_being_dealloced - $__internal_1_$__cuda_sm10x_tcgen05_guardrail_trap_phase_invalid_during_alloc)
$__internal_1_$__cuda_sm10x_tcgen05_guardrail_trap_phase_invalid_during_alloc:
[----:B------:R-:W-:Y:S05]  /*98b0*/  BPT.TRAP 0x1 ;  /* 0x000000040000795c */ /* 0x000fea0000300000 */
[----:B------:R-:W-:-:S04]  /*98c0*/  MOV R3, 0x0 ;  /* 0x0000000000037802 */ /* 0x000fc80000000f00 */
[----:B------:R-:W-:Y:S05]  /*98d0*/  RET.REL.NODEC R2 `(_ZN7cutlass13device_kernelINS_4gemm6kernel13GemmUniversalIN4cute5tupleIJiiiiEEENS1_10collective13CollectiveMmaINS1_35MainloopSm100TmaUmmaWarpSpecializedILi6ELi2ELi4ENS5_IJNS4_1CILi4EEENSA_ILi1EEESC_EEEEENS5_IJNSA_ILi128EEESF_NSA_ILi64EEEEEENS_6half_tENS5_IJSC_llEEESI_SJ_NS4_8TiledMMAINS4_8MMA_AtomIJNS4_26SM100_MMA_F16BF16_2x1SM_SSISI_SI_fLi128ELi128ELNS4_4UMMA5MajorE1ELSO_1ELNSN_7ScaleInE0ELSP_0EEEEEENS4_6LayoutINS5_IJSC_SC_SC_EEENS5_IJNSA_ILi0EEESU_SU_EEEEENS5_IJNS4_10UnderscoreESX_SX_EEEEENS4_18SM100_TMA_2SM_LOADENS4_14ComposedLayoutINS4_7SwizzleILi3ELi4ELi3EEENS4_18smem_ptr_flag_bitsILi16EEENSS_INS5_IJSG_NSA_ILi8EEEEEENS5_IJSC_SG_EEEEEEEvNS4_8identityENS4_28SM100_TMA_2SM_LOAD_MULTICASTES1A_vS1B_EENS_8epilogue10collective18CollectiveEpilogueINS1E_23Sm100TmaWarpSpecializedILi4ELi2ELi16ELb1ELb0EEEJNS5_IJSG_SF_SG_EEENS5_IJNSS_ISG_SC_EENSS_INS5_IJNSA_ILi16EEENSA_ILi2EEEEEES18_EEEEESI_NS5_IJlSC_lEEESI_S1Q_NS1E_6fusion15FusionCallbacksIS1I_NS1R_17LinearCombinationISI_fSI_fLNS_15FloatRoundStyleE2EEES1J_S1P_JEEENS4_5SM1004TMEM4LOAD26SM100_TMEM_LOAD_32dp32b16xENS4_13SM90_TMA_LOADENS11_INS12_ILi1ELi4ELi3EEES15_NSS_INS5_IJS16_S1L_EEENS5_IJS1L_SC_EEEEEEENS4_39AutoVectorizingCopyWithAssumedAlignmentILi128EEENS4_14SM90_TMA_STOREES26_S28_S28_EEEvvEEEEvNT_6ParamsE) ;  /* 0xffffff6402c87950 */ /* 0x000fea0003c3ffff */
        .weak           $__internal_2_$__cuda_sm10x_tcgen05_guardrail_trap_unallocated_columns_being_dealloced
        .type           $__internal_2_$__cuda_sm10x_tcgen05_guardrail_trap_unallocated_columns_being_dealloced,@function
        .size           $__internal_2_$__cuda_sm10x_tcgen05_guardrail_trap_unallocated_columns_being_dealloced,(.L_x_203 - $__internal_2_$__cuda_sm10x_tcgen05_guardrail_trap_unallocated_columns_being_dealloced)
$__internal_2_$__cuda_sm10x_tcgen05_guardrail_trap_unallocated_columns_being_dealloced:
[----:B------:R-:W-:Y:S05]  /*98e0*/  BPT.TRAP 0x1 ;  /* 0x000000040000795c */ /* 0x000fea0000300000 */
[----:B------:R-:W-:-:S04]  /*98f0*/  HFMA2 R3, -RZ, RZ, 0, 0 ;  /* 0x00000000ff037431 */ /* 0x000fc800000001ff */
[----:B------:R-:W-:Y:S05]  /*9900*/  RET.REL.NODEC R2 `(_ZN7cutlass13device_kernelINS_4gemm6kernel13GemmUniversalIN4cute5tupleIJiiiiEEENS1_10collective13CollectiveMmaINS1_35MainloopSm100TmaUmmaWarpSpecializedILi6ELi2ELi4ENS5_IJNS4_1CILi4EEENSA_ILi1EEESC_EEEEENS5_IJNSA_ILi128EEESF_NSA_ILi64EEEEEENS_6half_tENS5_IJSC_llEEESI_SJ_NS4_8TiledMMAINS4_8MMA_AtomIJNS4_26SM100_MMA_F16BF16_2x1SM_SSISI_SI_fLi128ELi128ELNS4_4UMMA5MajorE1ELSO_1ELNSN_7ScaleInE0ELSP_0EEEEEENS4_6LayoutINS5_IJSC_SC_SC_EEENS5_IJNSA_ILi0EEESU_SU_EEEEENS5_IJNS4_10UnderscoreESX_SX_EEEEENS4_18SM100_TMA_2SM_LOADENS4_14ComposedLayoutINS4_7SwizzleILi3ELi4ELi3EEENS4_18smem_ptr_flag_bitsILi16EEENSS_INS5_IJSG_NSA_ILi8EEEEEENS5_IJSC_SG_EEEEEEEvNS4_8identityENS4_28SM100_TMA_2SM_LOAD_MULTICASTES1A_vS1B_EENS_8epilogue10collective18CollectiveEpilogueINS1E_23Sm100TmaWarpSpecializedILi4ELi2ELi16ELb1ELb0EEEJNS5_IJSG_SF_SG_EEENS5_IJNSS_ISG_SC_EENSS_INS5_IJNSA_ILi16EEENSA_ILi2EEEEEES18_EEEEESI_NS5_IJlSC_lEEESI_S1Q_NS1E_6fusion15FusionCallbacksIS1I_NS1R_17LinearCombinationISI_fSI_fLNS_15FloatRoundStyleE2EEES1J_S1P_JEEENS4_5SM1004TMEM4LOAD26SM100_TMEM_LOAD_32dp32b16xENS4_13SM90_TMA_LOADENS11_INS12_ILi1ELi4ELi3EEES15_NSS_INS5_IJS16_S1L_EEENS5_IJS1L_SC_EEEEEEENS4_39AutoVectorizingCopyWithAssumedAlignmentILi128EEENS4_14SM90_TMA_STOREES26_S28_S28_EEEvvEEEEvNT_6ParamsE) ;  /* 0xffffff6402bc7950 */ /* 0x000fea0003c3ffff */
.L_x_202:
[----:B------:R-:W-:-:S00]  /*9910*/  BRA `(.L_x_202) ;  /* 0xfffffffc00fc7947 */ /* 0x000fc0000383ffff */
[----:B------:R-:W-:-:S00]  /*9920*/  NOP ;  /* 0x0000000000007918 */ /* 0x000fc00000000000 */
        /* <DEDUP_REMOVED lines=13> */
.L_x_203:


//--------------------- .nv.global.init           --------------------------
	.section	.nv.global.init,"aw",@progbits
.nv.global.init:
	.type		$str$27,@object
	.size		$str$27,($str$28 - $str$27)
$str$27:
        /*0000*/ 	.byte	0x28, 0x61, 0x64, 0x64, 0x72, 0x65, 0x73, 0x73, 0x20, 0x26, 0x20, 0x6d, 0x61, 0x73, 0x6b, 0x29
        /*0010*/ 	.byte	0x20, 0x3d, 0x3d, 0x20, 0x30, 0x00
	.type		$str$28,@object
	.size		$str$28,($str$26 - $str$28)
$str$28:
        /*0016*/ 	.byte	0x2f, 0x74, 0x6d, 0x70, 0x2f, 0x63, 0x75, 0x74, 0x6c, 0x61, 0x73, 0x73, 0x5f, 0x73, 0x77, 0x65
        /*0026*/ 	.byte	0x65, 0x70, 0x5f, 0x73, 0x72, 0x63, 0x2f, 0x69, 0x6e, 0x63, 0x6c, 0x75, 0x64, 0x65, 0x2f, 0x63
        /*0036*/ 	.byte	0x75, 0x74, 0x65, 0x2f, 0x70, 0x6f, 0x69, 0x6e, 0x74, 0x65, 0x72, 0x5f, 0x66, 0x6c, 0x61, 0x67
        /*0046*/ 	.byte	0x67, 0x65, 0x64, 0x2e, 0x68, 0x70, 0x70, 0x00
	.type		$str$26,@object
	.size		$str$26,($str$25 - $str$26)
$str$26:
        /*004e*/ 	.byte	0x2f, 0x74, 0x6d, 0x70, 0x2f, 0x63, 0x75, 0x74, 0x6c, 0x61, 0x73, 0x73, 0x5f, 0x73, 0x77, 0x65
        /*005e*/ 	.byte	0x65, 0x70, 0x5f, 0x73, 0x72, 0x63, 0x2f, 0x69, 0x6e, 0x63, 0x6c, 0x75, 0x64, 0x65, 0x2f, 0x63
        /*006e*/ 	.byte	0x75, 0x74, 0x65, 0x2f, 0x61, 0x74, 0x6f, 0x6d, 0x2f, 0x63, 0x6f, 0x70, 0x79, 0x5f, 0x74, 0x72
        /*007e*/ 	.byte	0x61, 0x69, 0x74, 0x73, 0x5f, 0x73, 0x6d, 0x31, 0x30, 0x30, 0x2e, 0x68, 0x70, 0x70, 0x00
	.type		$str$25,@object
	.size		$str$25,(__unnamed_1 - $str$25)
$str$25:
        /*008d*/ 	.byte	0x28, 0x28, 0x75, 0x69, 0x6e, 0x74, 0x33, 0x32, 0x5f, 0x74, 0x28, 0x74, 0x68, 0x72, 0x65, 0x61
        /*009d*/ 	.byte	0x64, 0x49, 0x64, 0x78, 0x2e, 0x78, 0x29, 0x20, 0x2f, 0x20, 0x33, 0x32, 0x29, 0x20, 0x25, 0x20
        /*00ad*/ 	.byte	0x34, 0x29, 0x20, 0x3d, 0x3d, 0x20, 0x28, 0x28, 0x28, 0x74, 0x6d, 0x65, 0x6d, 0x5f, 0x61, 0x64
        /*00bd*/ 	.byte	0x64, 0x72, 0x20, 0x3e, 0x3e, 0x20, 0x31, 0x36, 0x29, 0x20, 0x2f, 0x20, 0x33, 0x32, 0x29, 0x20
        /*00cd*/ 	.byte	0x25, 0x20, 0x34, 0x29, 0x00
	.type		__unnamed_1,@object
	.size		__unnamed_1,(__unnamed_2 - __unnamed_1)
__unnamed_1:
        /*00d2*/ 	.byte	0x61, 0x75, 0x74, 0x6f, 0x20, 0x63, 0x75, 0x74, 0x65, 0x3a, 0x3a, 0x61, 0x73, 0x5f, 0x70, 0x6f
        /* <DEDUP_REMOVED lines=24> */
        /*0262*/ 	.byte	0x34, 0x38, 0x3e, 0x3e, 0x3e, 0x3e, 0x5d, 0x00
	.type		__unnamed_2,@object
	.size		__unnamed_2,(.L_2 - __unnamed_2)
__unnamed_2:
        /* <DEDUP_REMOVED lines=40> */
        /*04ea*/ 	.byte	0x3a, 0x3a, 0x43, 0x3c, 0x30, 0x3e, 0x3e, 0x3e, 0x3e, 0x5d, 0x00
.L_2:


//--------------------- .nv.shared._ZN7cutlass13device_kernelINS_4gemm6kernel13GemmUniversalIN4cute5tupleIJiiiiEEENS1_10collective13CollectiveMmaINS1_35MainloopSm100TmaUmmaWarpSpecializedILi6ELi2ELi4ENS5_IJNS4_1CILi4EEENSA_ILi1EEESC_EEEEENS5_IJNSA_ILi128EEESF_NSA_ILi64EEEEEENS_6half_tENS5_IJSC_llEEESI_SJ_NS4_8TiledMMAINS4_8MMA_AtomIJNS4_26SM100_MMA_F16BF16_2x1SM_SSISI_SI_fLi128ELi128ELNS4_4UMMA5MajorE1ELSO_1ELNSN_7ScaleInE0ELSP_0EEEEEENS4_6LayoutINS5_IJSC_SC_SC_EEENS5_IJNSA_ILi0EEESU_SU_EEEEENS5_IJNS4_10UnderscoreESX_SX_EEEEENS4_18SM100_TMA_2SM_LOADENS4_14ComposedLayoutINS4_7SwizzleILi3ELi4ELi3EEENS4_18smem_ptr_flag_bitsILi16EEENSS_INS5_IJSG_NSA_ILi8EEEEEENS5_IJSC_SG_EEEEEEEvNS4_8identityENS4_28SM100_TMA_2SM_LOAD_MULTICASTES1A_vS1B_EENS_8epilogue10collective18CollectiveEpilogueINS1E_23Sm100TmaWarpSpecializedILi4ELi2ELi16ELb1ELb0EEEJNS5_IJSG_SF_SG_EEENS5_IJNSS_ISG_SC_EENSS_INS5_IJNSA_ILi16EEENSA_ILi2EEEEEES18_EEEEESI_NS5_IJlSC_lEEESI_S1Q_NS1E_6fusion15FusionCallbacksIS1I_NS1R_17LinearCombinationISI_fSI_fLNS_15FloatRoundStyleE2EEES1J_S1P_JEEENS4_5SM1004TMEM4LOAD26SM100_TMEM_LOAD_32dp32b16xENS4_13SM90_TMA_LOADENS11_INS12_ILi1ELi4ELi3EEES15_NSS_INS5_IJS16_S1L_EEENS5_IJS1L_SC_EEEEEEENS4_39AutoVectorizingCopyWithAssumedAlignmentILi128EEENS4_14SM90_TMA_STOREES26_S28_S28_EEEvvEEEEvNT_6ParamsE --------------------------
	.section	.nv.shared._ZN7cutlass13device_kernelINS_4gemm6kernel13GemmUniversalIN4cute5tupleIJiiiiEEENS1_10collective13CollectiveMmaINS1_35MainloopSm100TmaUmmaWarpSpecializedILi6ELi2ELi4ENS5_IJNS4_1CILi4EEENSA_ILi1EEESC_EEEEENS5_IJNSA_ILi128EEESF_NSA_ILi64EEEEEENS_6half_tENS5_IJSC_llEEESI_SJ_NS4_8TiledMMAINS4_8MMA_AtomIJNS4_26SM100_MMA_F16BF16_2x1SM_SSISI_SI_fLi128ELi128ELNS4_4UMMA5MajorE1ELSO_1ELNSN_7ScaleInE0ELSP_0EEEEEENS4_6LayoutINS5_IJSC_SC_SC_EEENS5_IJNSA_ILi0EEESU_SU_EEEEENS5_IJNS4_10UnderscoreESX_SX_EEEEENS4_18SM100_TMA_2SM_LOADENS4_14ComposedLayoutINS4_7SwizzleILi3ELi4ELi3EEENS4_18smem_ptr_flag_bitsILi16EEENSS_INS5_IJSG_NSA_ILi8EEEEEENS5_IJSC_SG_EEEEEEEvNS4_8identityENS4_28SM100_TMA_2SM_LOAD_MULTICASTES1A_vS1B_EENS_8epilogue10collective18CollectiveEpilogueINS1E_23Sm100TmaWarpSpecializedILi4ELi2ELi16ELb1ELb0EEEJNS5_IJSG_SF_SG_EEENS5_IJNSS_ISG_SC_EENSS_INS5_IJNSA_ILi16EEENSA_ILi2EEEEEES18_EEEEESI_NS5_IJlSC_lEEESI_S1Q_NS1E_6fusion15FusionCallbacksIS1I_NS1R_17LinearCombinationISI_fSI_fLNS_15FloatRoundStyleE2EEES1J_S1P_JEEENS4_5SM1004TMEM4LOAD26SM100_TMEM_LOAD_32dp32b16xENS4_13SM90_TMA_LOADENS11_INS12_ILi1ELi4ELi3EEES15_NSS_INS5_IJS16_S1L_EEENS5_IJS1L_SC_EEEEEEENS4_39AutoVectorizingCopyWithAssumedAlignmentILi128EEENS4_14SM90_TMA_STOREES26_S28_S28_EEEvvEEEEvNT_6ParamsE,"aw",@nobits
	.sectionflags	@""
	.align	16
	.zero		1024


//--------------------- .nv.shared.reserved.0     --------------------------
	.section	.nv.shared.reserved.0,"aw",@nobits
	.weak		__nv_reservedSMEM_offset_0_alias
	.size		__nv_reservedSMEM_offset_0_alias, 0, 64
	.other		__nv_reservedSMEM_offset_0_alias,@"STO_CUDA_RESERVED_SHARED STV_DEFAULT"
__nv_reservedSMEM_offset_0_alias:
	.zero		0
.nv.shared.reserved.0:
	.zero		64
	.weak		__nv_reservedSMEM_tcgen05_partition
	.type		__nv_reservedSMEM_tcgen05_partition,@object
	.size		__nv_reservedSMEM_tcgen05_partition,(.L_0 - __nv_reservedSMEM_tcgen05_partition)
__nv_reservedSMEM_tcgen05_partition:
	.zero		32
.L_0:


//--------------------- .nv.global                --------------------------
	.section	.nv.global,"aw",@nobits
.nv.global:
	.type		_ZN40_INTERNAL_f7fb8fa4_4_k_cu_c70e33d6_381314cute1_E,@object
	.size		_ZN40_INTERNAL_f7fb8fa4_4_k_cu_c70e33d6_381314cute1_E,(_ZN40_INTERNAL_f7fb8fa4_4_k_cu_c70e33d6_381314cuda3std3__45__cpo6cbeginE - _ZN40_INTERNAL_f7fb8fa4_4_k_cu_c70e33d6_381314cute1_E)
_ZN40_INTERNAL_f7fb8fa4_4_k_cu_c70e33d6_381314cute1_E:
	.zero		1
	.type		_ZN40_INTERNAL_f7fb8fa4_4_k_cu_c70e33d6_381314cuda3std3__45__cpo6cbeginE,@object
	.size		_ZN40_INTERNAL_f7fb8fa4_4_k_cu_c70e33d6_381314cuda3std3__45__cpo6cbeginE,(_ZN40_INTERNAL_f7fb8fa4_4_k_cu_c70e33d6_381314cuda3std3__48in_placeE - _ZN40_INTERNAL_f7fb8fa4_4_k_cu_c70e33d6_381314cuda3std3__45__cpo6cbeginE)
_ZN40_INTERNAL_f7fb8fa4_4_k_cu_c70e33d6_381314cuda3std3__45__cpo6cbeginE:
	.zero		1
	.type		_ZN40_INTERNAL_f7fb8fa4_4_k_cu_c70e33d6_381314cuda3std3__48in_placeE,@object
	.size		_ZN40_INTERNAL_f7fb8fa4_4_k_cu_c70e33d6_381314cuda3std3__48in_placeE,(_ZN40_INTERNAL_f7fb8fa4_4_k_cu_c70e33d6_381314cuda3std6ranges3__45__cpo9iter_moveE - _ZN40_INTERNAL_f7fb8fa4_4_k_cu_c70e33d6_381314cuda3std3__48in_placeE)
_ZN40_INTERNAL_f7fb8fa4_4_k_cu_c70e33d6_381314cuda3std3__48in_placeE:
	.zero		1
	.type		_ZN40_INTERNAL_f7fb8fa4_4_k_cu_c70e33d6_381314cuda3std6ranges3__45__cpo9iter_moveE,@object
	.size		_ZN40_INTERNAL_f7fb8fa4_4_k_cu_c70e33d6_381314cuda3std6ranges3__45__cpo9iter_moveE,(_ZN40_INTERNAL_f7fb8fa4_4_k_cu_c70e33d6_381314cuda3std3__45__cpo5beginE - _ZN40_INTERNAL_f7fb8fa4_4_k_cu_c70e33d6_381314cuda3std6ranges3__45__cpo9iter_moveE)
_ZN40_INTERNAL_f7fb8fa4_4_k_cu_c70e33d6_381314cuda3std6ranges3__45__cpo9iter_moveE:
	.zero		1
	.type		_ZN40_INTERNAL_f7fb8fa4_4_k_cu_c70e33d6_381314cuda3std3__45__cpo5beginE,@object
	.size		_ZN40_INTERNAL_f7fb8fa4_4_k_cu_c70e33d6_381314cuda3std3__45__cpo5beginE,(_ZN40_INTERNAL_f7fb8fa4_4_k_cu_c70e33d6_381314cuda3std3__442_GLOBAL__N__f7fb8fa4_4_k_cu_c70e33d6_381316ignoreE - _ZN40_INTERNAL_f7fb8fa4_4_k_cu_c70e33d6_381314cuda3std3__45__cpo5beginE)
_ZN40_INTERNAL_f7fb8fa4_4_k_cu_c70e33d6_381314cuda3std3__45__cpo5beginE:
	.zero		1
	.type		_ZN40_INTERNAL_f7fb8fa4_4_k_cu_c70e33d6_381314cuda3std3__442_GLOBAL__N__f7fb8fa4_4_k_cu_c70e33d6_381316ignoreE,@object
	.size		_ZN40_INTERNAL_f7fb8fa4_4_k_cu_c70e33d6_381314cuda3std3__442_GLOBAL__N__f7fb8fa4_4_k_cu_c70e33d6_381316ignoreE,(_ZN40_INTERNAL_f7fb8fa4_4_k_cu_c70e33d6_381314cute7productE - _ZN40_INTERNAL_f7fb8fa4_4_k_cu_c70e33d6_381314cuda3std3__442_GLOBAL__N__f7fb8fa4_4_k_cu_c70e33d6_381316ignoreE)
_ZN40_INTERNAL_f7fb8fa4_4_k_cu_c70e33d6_381314cuda3std3__442_GLOBAL__N__f7fb8fa4_4_k_cu_c70e33d6_381316ignoreE:
	.zero		1
	.type		_ZN40_INTERNAL_f7fb8fa4_4_k_cu_c70e33d6_381314cute7productE,@object
	.size		_ZN40_INTERNAL_f7fb8fa4_4_k_cu_c70e33d6_381314cute7productE,(_ZN40_INTERNAL_f7fb8fa4_4_k_cu_c70e33d6_381314cuda3std3__45__cpo3endE - _ZN40_INTERNAL_f7fb8fa4_4_k_cu_c70e33d6_381314cute7productE)
_ZN40_INTERNAL_f7fb8fa4_4_k_cu_c70e33d6_381314cute7productE:
	.zero		1
	.type		_ZN40_INTERNAL_f7fb8fa4_4_k_cu_c70e33d6_381314cuda3std3__45__cpo3endE,@object
	.size		_ZN40_INTERNAL_f7fb8fa4_4_k_cu_c70e33d6_381314cuda3std3__45__cpo3endE,(_ZN40_INTERNAL_f7fb8fa4_4_k_cu_c70e33d6_381314cuda3std3__419piecewise_constructE - _ZN40_INTERNAL_f7fb8fa4_4_k_cu_c70e33d6_381314cuda3std3__45__cpo3endE)
_ZN40_INTERNAL_f7fb8fa4_4_k_cu_c70e33d6_381314cuda3std3__45__cpo3endE:
	.zero		1
	.type		_ZN40_INTERNAL_f7fb8fa4_4_k_cu_c70e33d6_381314cuda3std3__419piecewise_constructE,@object
	.size		_ZN40_INTERNAL_f7fb8fa4_4_k_cu_c70e33d6_381314cuda3std3__419piecewise_constructE,(_ZN40_INTERNAL_f7fb8fa4_4_k_cu_c70e33d6_381314cuda3std3__45__cpo4cendE - _ZN40_INTERNAL_f7fb8fa4_4_k_cu_c70e33d6_381314cuda3std3__419piecewise_constructE)
_ZN40_INTERNAL_f7fb8fa4_4_k_cu_c70e33d6_381314cuda3std3__419piecewise_constructE:
	.zero		1
	.type		_ZN40_INTERNAL_f7fb8fa4_4_k_cu_c70e33d6_381314cuda3std3__45__cpo4cendE,@object
	.size		_ZN40_INTERNAL_f7fb8fa4_4_k_cu_c70e33d6_381314cuda3std3__45__cpo4cendE,(_ZN40_INTERNAL_f7fb8fa4_4_k_cu_c70e33d6_381314cuda3std6ranges3__45__cpo4swapE - _ZN40_INTERNAL_f7fb8fa4_4_k_cu_c70e33d6_381314cuda3std3__45__cpo4cendE)
_ZN40_INTERNAL_f7fb8fa4_4_k_cu_c70e33d6_381314cuda3std3__45__cpo4cendE:
	.zero		1
	.type		_ZN40_INTERNAL_f7fb8fa4_4_k_cu_c70e33d6_381314cuda3std6ranges3__45__cpo4swapE,@object
	.size		_ZN40_INTERNAL_f7fb8fa4_4_k_cu_c70e33d6_381314cuda3std6ranges3__45__cpo4swapE,(.L_10 - _ZN40_INTERNAL_f7fb8fa4_4_k_cu_c70e33d6_381314cuda3std6ranges3__45__cpo4swapE)
_ZN40_INTERNAL_f7fb8fa4_4_k_cu_c70e33d6_381314cuda3std6ranges3__45__cpo4swapE:
	.zero		1
.L_10:


//--------------------- .nv.constant0._ZN7cutlass13device_kernelINS_4gemm6kernel13GemmUniversalIN4cute5tupleIJiiiiEEENS1_10collective13CollectiveMmaINS1_35MainloopSm100TmaUmmaWarpSpecializedILi6ELi2ELi4ENS5_IJNS4_1CILi4EEENSA_ILi1EEESC_EEEEENS5_IJNSA_ILi128EEESF_NSA_ILi64EEEEEENS_6half_tENS5_IJSC_llEEESI_SJ_NS4_8TiledMMAINS4_8MMA_AtomIJNS4_26SM100_MMA_F16BF16_2x1SM_SSISI_SI_fLi128ELi128ELNS4_4UMMA5MajorE1ELSO_1ELNSN_7ScaleInE0ELSP_0EEEEEENS4_6LayoutINS5_IJSC_SC_SC_EEENS5_IJNSA_ILi0EEESU_SU_EEEEENS5_IJNS4_10UnderscoreESX_SX_EEEEENS4_18SM100_TMA_2SM_LOADENS4_14ComposedLayoutINS4_7SwizzleILi3ELi4ELi3EEENS4_18smem_ptr_flag_bitsILi16EEENSS_INS5_IJSG_NSA_ILi8EEEEEENS5_IJSC_SG_EEEEEEEvNS4_8identityENS4_28SM100_TMA_2SM_LOAD_MULTICASTES1A_vS1B_EENS_8epilogue10collective18CollectiveEpilogueINS1E_23Sm100TmaWarpSpecializedILi4ELi2ELi16ELb1ELb0EEEJNS5_IJSG_SF_SG_EEENS5_IJNSS_ISG_SC_EENSS_INS5_IJNSA_ILi16EEENSA_ILi2EEEEEES18_EEEEESI_NS5_IJlSC_lEEESI_S1Q_NS1E_6fusion15FusionCallbacksIS1I_NS1R_17LinearCombinationISI_fSI_fLNS_15FloatRoundStyleE2EEES1J_S1P_JEEENS4_5SM1004TMEM4LOAD26SM100_TMEM_LOAD_32dp32b16xENS4_13SM90_TMA_LOADENS11_INS12_ILi1ELi4ELi3EEES15_NSS_INS5_IJS16_S1L_EEENS5_IJS1L_SC_EEEEEEENS4_39AutoVectorizingCopyWithAssumedAlignmentILi128EEENS4_14SM90_TMA_STOREES26_S28_S28_EEEvvEEEEvNT_6ParamsE --------------------------
	.section	.nv.constant0._ZN7cutlass13device_kernelINS_4gemm6kernel13GemmUniversalIN4cute5tupleIJiiiiEEENS1_10collective13CollectiveMmaINS1_35MainloopSm100TmaUmmaWarpSpecializedILi6ELi2ELi4ENS5_IJNS4_1CILi4EEENSA_ILi1EEESC_EEEEENS5_IJNSA_ILi128EEESF_NSA_ILi64EEEEEENS_6half_tENS5_IJSC_llEEESI_SJ_NS4_8TiledMMAINS4_8MMA_AtomIJNS4_26SM100_MMA_F16BF16_2x1SM_SSISI_SI_fLi128ELi128ELNS4_4UMMA5MajorE1ELSO_1ELNSN_7ScaleInE0ELSP_0EEEEEENS4_6LayoutINS5_IJSC_SC_SC_EEENS5_IJNSA_ILi0EEESU_SU_EEEEENS5_IJNS4_10UnderscoreESX_SX_EEEEENS4_18SM100_TMA_2SM_LOADENS4_14ComposedLayoutINS4_7SwizzleILi3ELi4ELi3EEENS4_18smem_ptr_flag_bitsILi16EEENSS_INS5_IJSG_NSA_ILi8EEEEEENS5_IJSC_SG_EEEEEEEvNS4_8identityENS4_28SM100_TMA_2SM_LOAD_MULTICASTES1A_vS1B_EENS_8epilogue10collective18CollectiveEpilogueINS1E_23Sm100TmaWarpSpecializedILi4ELi2ELi16ELb1ELb0EEEJNS5_IJSG_SF_SG_EEENS5_IJNSS_ISG_SC_EENSS_INS5_IJNSA_ILi16EEENSA_ILi2EEEEEES18_EEEEESI_NS5_IJlSC_lEEESI_S1Q_NS1E_6fusion15FusionCallbacksIS1I_NS1R_17LinearCombinationISI_fSI_fLNS_15FloatRoundStyleE2EEES1J_S1P_JEEENS4_5SM1004TMEM4LOAD26SM100_TMEM_LOAD_32dp32b16xENS4_13SM90_TMA_LOADENS11_INS12_ILi1ELi4ELi3EEES15_NSS_INS5_IJS16_S1L_EEENS5_IJS1L_SC_EEEEEEENS4_39AutoVectorizingCopyWithAssumedAlignmentILi128EEENS4_14SM90_TMA_STOREES26_S28_S28_EEEvvEEEEvNT_6ParamsE,"a",@progbits
	.sectionflags	@""
	.align	4
.nv.constant0._ZN7cutlass13device_kernelINS_4gemm6kernel13GemmUniversalIN4cute5tupleIJiiiiEEENS1_10collective13CollectiveMmaINS1_35MainloopSm100TmaUmmaWarpSpecializedILi6ELi2ELi4ENS5_IJNS4_1CILi4EEENSA_ILi1EEESC_EEEEENS5_IJNSA_ILi128EEESF_NSA_ILi64EEEEEENS_6half_tENS5_IJSC_llEEESI_SJ_NS4_8TiledMMAINS4_8MMA_AtomIJNS4_26SM100_MMA_F16BF16_2x1SM_SSISI_SI_fLi128ELi128ELNS4_4UMMA5MajorE1ELSO_1ELNSN_7ScaleInE0ELSP_0EEEEEENS4_6LayoutINS5_IJSC_SC_SC_EEENS5_IJNSA_ILi0EEESU_SU_EEEEENS5_IJNS4_10UnderscoreESX_SX_EEEEENS4_18SM100_TMA_2SM_LOADENS4_14ComposedLayoutINS4_7SwizzleILi3ELi4ELi3EEENS4_18smem_ptr_flag_bitsILi16EEENSS_INS5_IJSG_NSA_ILi8EEEEEENS5_IJSC_SG_EEEEEEEvNS4_8identityENS4_28SM100_TMA_2SM_LOAD_MULTICASTES1A_vS1B_EENS_8epilogue10collective18CollectiveEpilogueINS1E_23Sm100TmaWarpSpecializedILi4ELi2ELi16ELb1ELb0EEEJNS5_IJSG_SF_SG_EEENS5_IJNSS_ISG_SC_EENSS_INS5_IJNSA_ILi16EEENSA_ILi2EEEEEES18_EEEEESI_NS5_IJlSC_lEEESI_S1Q_NS1E_6fusion15FusionCallbacksIS1I_NS1R_17LinearCombinationISI_fSI_fLNS_15FloatRoundStyleE2EEES1J_S1P_JEEENS4_5SM1004TMEM4LOAD26SM100_TMEM_LOAD_32dp32b16xENS4_13SM90_TMA_LOADENS11_INS12_ILi1ELi4ELi3EEES15_NSS_INS5_IJS16_S1L_EEENS5_IJS1L_SC_EEEEEEENS4_39AutoVectorizingCopyWithAssumedAlignmentILi128EEENS4_14SM90_TMA_STOREES26_S28_S28_EEEvvEEEEvNT_6ParamsE:
	.zero		2944


//--------------------- SYMBOLS --------------------------

	.type		.nv.reservedSmem.offset0,@object
	.size		.nv.reservedSmem.offset0,0x4
	.type		.nv.reservedSmem.cap,@object
	.size		.nv.reservedSmem.cap,0x4
	.type		__assertfail,@function
